	.target	sm_90a

	.elftype	@"ET_EXEC"


//--------------------- .note.nv.tkinfo           --------------------------
	.section	.note.nv.tkinfo,"",@"SHT_NOTE"
	.sectionflags	@"SHF_NOTE_NV_TKINFO"
	.tkinfo
        /*0018*/ 	.word	0x00000002
        /*0030*/ 	.string	""
        /*0030*/ 	.string	"ptxas"
        /*0030*/ 	.string	"Cuda compilation tools, release 13.0, V13.0.88"
        /*0030*/ 	.string	"Build cuda_13.0.r13.0/compiler.36424714_0"
        /*0030*/ 	.string	"-arch sm_90a -m 64 "



//--------------------- .note.nv.cuinfo           --------------------------
	.section	.note.nv.cuinfo,"",@"SHT_NOTE"
	.sectionflags	@"SHF_NOTE_NV_CUINFO"
        /*0018*/ 	.short	0x0002
        /*001a*/ 	.short	0x005a
        /*001c*/ 	.short	0x0082
	.zero		2


//--------------------- .nv.info                  --------------------------
	.section	.nv.info,"",@"SHT_CUDA_INFO"
	.align	4


	//----- nvinfo : EIATTR_REGCOUNT
	.align		4
        /*0000*/ 	.byte	0x04, 0x2f
        /*0002*/ 	.short	(.L_15 - .L_14)
	.align		4
.L_14:
        /*0004*/ 	.word	index@(_ZN7cutlass13device_kernelINS_4gemm6kernel13GemmUniversalIN4cute5tupleIJiiiiEEENS1_10collective13CollectiveMmaINS1_34MainloopSm90TmaGmmaWarpSpecializedILi11ENS5_IJNS4_1CILi1EEESB_SB_EEENS1_32KernelTmaWarpSpecializedPingpongEEENS5_IJNSA_ILi64EEENSA_ILi256EEESF_EEEaNS5_IJlSB_lEEEaSI_NS4_8TiledMMAINS4_8MMA_AtomIJNS4_4SM904GMMA27MMA_64x256x32_S32S8S8_SS_TNEEEENS4_6LayoutISC_NS5_IJNSA_ILi0EEESQ_SQ_EEEEENS5_IJNS4_10UnderscoreEST_ST_EEEEENS4_13SM90_TMA_LOADENS4_14ComposedLayoutINS4_7SwizzleILi2ELi4ELi3EEENS4_18smem_ptr_flag_bitsILi8EEENSP_INS5_IJNSA_ILi8EEESF_EEENS5_IJSF_SB_EEEEEEEvNS4_8identityESW_S16_vS17_EENS_8epilogue10collective6detail29Sm90TmaWarpSpecializedAdapterINS1A_15DefaultEpilogueIaSI_SI_NS19_6thread17LinearCombinationIaLi1EiiLNS1E_9ScaleType4KindE0ELNS_15FloatRoundStyleE2EaEENS1_15EpilogueDefaultEEEEEvvEEEEvNT_6ParamsE)
        /*0008*/ 	.word	0x000000a8


	//----- nvinfo : EIATTR_FRAME_SIZE
	.align		4
.L_15:
        /*000c*/ 	.byte	0x04, 0x11
        /*000e*/ 	.short	(.L_17 - .L_16)
	.align		4
.L_16:
        /*0010*/ 	.word	index@(_ZN7cutlass13device_kernelINS_4gemm6kernel13GemmUniversalIN4cute5tupleIJiiiiEEENS1_10collective13CollectiveMmaINS1_34MainloopSm90TmaGmmaWarpSpecializedILi11ENS5_IJNS4_1CILi1EEESB_SB_EEENS1_32KernelTmaWarpSpecializedPingpongEEENS5_IJNSA_ILi64EEENSA_ILi256EEESF_EEEaNS5_IJlSB_lEEEaSI_NS4_8TiledMMAINS4_8MMA_AtomIJNS4_4SM904GMMA27MMA_64x256x32_S32S8S8_SS_TNEEEENS4_6LayoutISC_NS5_IJNSA_ILi0EEESQ_SQ_EEEEENS5_IJNS4_10UnderscoreEST_ST_EEEEENS4_13SM90_TMA_LOADENS4_14ComposedLayoutINS4_7SwizzleILi2ELi4ELi3EEENS4_18smem_ptr_flag_bitsILi8EEENSP_INS5_IJNSA_ILi8EEESF_EEENS5_IJSF_SB_EEEEEEEvNS4_8identityESW_S16_vS17_EENS_8epilogue10collective6detail29Sm90TmaWarpSpecializedAdapterINS1A_15DefaultEpilogueIaSI_SI_NS19_6thread17LinearCombinationIaLi1EiiLNS1E_9ScaleType4KindE0ELNS_15FloatRoundStyleE2EaEENS1_15EpilogueDefaultEEEEEvvEEEEvNT_6ParamsE)
        /*0014*/ 	.word	0x00000008


	//----- nvinfo : EIATTR_MIN_STACK_SIZE
	.align		4
.L_17:
        /*0018*/ 	.byte	0x04, 0x12
        /*001a*/ 	.short	(.L_19 - .L_18)
	.align		4
.L_18:
        /*001c*/ 	.word	index@(_ZN7cutlass13device_kernelINS_4gemm6kernel13GemmUniversalIN4cute5tupleIJiiiiEEENS1_10collective13CollectiveMmaINS1_34MainloopSm90TmaGmmaWarpSpecializedILi11ENS5_IJNS4_1CILi1EEESB_SB_EEENS1_32KernelTmaWarpSpecializedPingpongEEENS5_IJNSA_ILi64EEENSA_ILi256EEESF_EEEaNS5_IJlSB_lEEEaSI_NS4_8TiledMMAINS4_8MMA_AtomIJNS4_4SM904GMMA27MMA_64x256x32_S32S8S8_SS_TNEEEENS4_6LayoutISC_NS5_IJNSA_ILi0EEESQ_SQ_EEEEENS5_IJNS4_10UnderscoreEST_ST_EEEEENS4_13SM90_TMA_LOADENS4_14ComposedLayoutINS4_7SwizzleILi2ELi4ELi3EEENS4_18smem_ptr_flag_bitsILi8EEENSP_INS5_IJNSA_ILi8EEESF_EEENS5_IJSF_SB_EEEEEEEvNS4_8identityESW_S16_vS17_EENS_8epilogue10collective6detail29Sm90TmaWarpSpecializedAdapterINS1A_15DefaultEpilogueIaSI_SI_NS19_6thread17LinearCombinationIaLi1EiiLNS1E_9ScaleType4KindE0ELNS_15FloatRoundStyleE2EaEENS1_15EpilogueDefaultEEEEEvvEEEEvNT_6ParamsE)
        /*0020*/ 	.word	0x00000008
.L_19:


//--------------------- .nv.compat                --------------------------
	.section	.nv.compat,"",@"SHT_CUDA_COMPAT_INFO"
	.align	4
        /*0000*/ 	.byte	0x02, 0x09, 0x01, 0x00, 0x02, 0x02, 0x04, 0x00, 0x02, 0x05, 0x05, 0x00, 0x03, 0x07, 0x01, 0x01
        /*0010*/ 	.byte	0x02, 0x03, 0x01, 0x00, 0x02, 0x06, 0x01, 0x00, 0x04, 0x0b, 0x08, 0x00, 0x00, 0x00, 0x00, 0x00
        /*0020*/ 	.byte	0x00, 0x00, 0x00, 0x00


//--------------------- .nv.info._ZN7cutlass13device_kernelINS_4gemm6kernel13GemmUniversalIN4cute5tupleIJiiiiEEENS1_10collective13CollectiveMmaINS1_34MainloopSm90TmaGmmaWarpSpecializedILi11ENS5_IJNS4_1CILi1EEESB_SB_EEENS1_32KernelTmaWarpSpecializedPingpongEEENS5_IJNSA_ILi64EEENSA_ILi256EEESF_EEEaNS5_IJlSB_lEEEaSI_NS4_8TiledMMAINS4_8MMA_AtomIJNS4_4SM904GMMA27MMA_64x256x32_S32S8S8_SS_TNEEEENS4_6LayoutISC_NS5_IJNSA_ILi0EEESQ_SQ_EEEEENS5_IJNS4_10UnderscoreEST_ST_EEEEENS4_13SM90_TMA_LOADENS4_14ComposedLayoutINS4_7SwizzleILi2ELi4ELi3EEENS4_18smem_ptr_flag_bitsILi8EEENSP_INS5_IJNSA_ILi8EEESF_EEENS5_IJSF_SB_EEEEEEEvNS4_8identityESW_S16_vS17_EENS_8epilogue10collective6detail29Sm90TmaWarpSpecializedAdapterINS1A_15DefaultEpilogueIaSI_SI_NS19_6thread17LinearCombinationIaLi1EiiLNS1E_9ScaleType4KindE0ELNS_15FloatRoundStyleE2EaEENS1_15EpilogueDefaultEEEEEvvEEEEvNT_6ParamsE --------------------------
	.section	.nv.info._ZN7cutlass13device_kernelINS_4gemm6kernel13GemmUniversalIN4cute5tupleIJiiiiEEENS1_10collective13CollectiveMmaINS1_34MainloopSm90TmaGmmaWarpSpecializedILi11ENS5_IJNS4_1CILi1EEESB_SB_EEENS1_32KernelTmaWarpSpecializedPingpongEEENS5_IJNSA_ILi64EEENSA_ILi256EEESF_EEEaNS5_IJlSB_lEEEaSI_NS4_8TiledMMAINS4_8MMA_AtomIJNS4_4SM904GMMA27MMA_64x256x32_S32S8S8_SS_TNEEEENS4_6LayoutISC_NS5_IJNSA_ILi0EEESQ_SQ_EEEEENS5_IJNS4_10UnderscoreEST_ST_EEEEENS4_13SM90_TMA_LOADENS4_14ComposedLayoutINS4_7SwizzleILi2ELi4ELi3EEENS4_18smem_ptr_flag_bitsILi8EEENSP_INS5_IJNSA_ILi8EEESF_EEENS5_IJSF_SB_EEEEEEEvNS4_8identityESW_S16_vS17_EENS_8epilogue10collective6detail29Sm90TmaWarpSpecializedAdapterINS1A_15DefaultEpilogueIaSI_SI_NS19_6thread17LinearCombinationIaLi1EiiLNS1E_9ScaleType4KindE0ELNS_15FloatRoundStyleE2EaEENS1_15EpilogueDefaultEEEEEvvEEEEvNT_6ParamsE,"",@"SHT_CUDA_INFO"
	.sectionflags	@""
	.align	4


	//----- nvinfo : EIATTR_CUDA_API_VERSION
	.align		4
        /*0000*/ 	.byte	0x04, 0x37
        /*0002*/ 	.short	(.L_21 - .L_20)
.L_20:
        /*0004*/ 	.word	0x00000082


	//----- nvinfo : EIATTR_KPARAM_INFO
	.align		4
.L_21:
        /*0008*/ 	.byte	0x04, 0x17
        /*000a*/ 	.short	(.L_23 - .L_22)
.L_22:
        /*000c*/ 	.word	0x00000000
        /*0010*/ 	.short	0x0000
        /*0012*/ 	.short	0x0070
        /*0014*/ 	.byte	0x00, 0xf0, 0x01, 0x10


	//----- nvinfo : EIATTR_SPARSE_MMA_MASK
	.align		4
.L_23:
        /*0018*/ 	.byte	0x03, 0x50
        /*001a*/ 	.short	0x0000


	//----- nvinfo : EIATTR_MAXREG_COUNT
	.align		4
        /*001c*/ 	.byte	0x03, 0x1b
        /*001e*/ 	.short	0x00a8


	//----- nvinfo : EIATTR_NUM_BARRIERS
	.align		4
        /*0020*/ 	.byte	0x02, 0x4c
        /*0022*/ 	.byte	0x01
	.zero		1


	//----- nvinfo : EIATTR_EXTERNS
	.align		4
        /*0024*/ 	.byte	0x04, 0x0f
        /*0026*/ 	.short	(.L_25 - .L_24)


	//   ....[0]....
	.align		4
.L_24:
        /*0028*/ 	.word	index@(__assertfail)


	//----- nvinfo : EIATTR_ANNOTATIONS
	.align		4
.L_25:
        /*002c*/ 	.byte	0x04, 0x55
        /*002e*/ 	.short	(.L_27 - .L_26)


	//   ....[0]....
.L_26:
        /*0030*/ 	.word	0x00000001
        /*0034*/ 	.byte	0xe0, 0x0b, 0x00, 0x00, 0x01, 0x00, 0x00, 0x00, 0x00, 0x82, 0x00, 0x00, 0x01, 0x00, 0x00, 0x00
        /*0044*/ 	.byte	0x10, 0x8e, 0x00, 0x00


	//----- nvinfo : EIATTR_MERCURY_ISA_VERSION
	.align		4
.L_27:
        /*0048*/ 	.byte	0x03, 0x5f
        /*004a*/ 	.short	0x0101


	//----- nvinfo : EIATTR_INT_WARP_WIDE_INSTR_OFFSETS
	.align		4
        /*004c*/ 	.byte	0x04, 0x31
        /*004e*/ 	.short	(.L_29 - .L_28)


	//   ....[0]....
.L_28:
        /*0050*/ 	.word	0x000004f0


	//   ....[1]....
        /*0054*/ 	.word	0x00000510


	//   ....[2]....
        /*0058*/ 	.word	0x00000590


	//   ....[3]....
        /*005c*/ 	.word	0x000005a0


	//   ....[4]....
        /*0060*/ 	.word	0x000005b0


	//   ....[5]....
        /*0064*/ 	.word	0x000005d0


	//   ....[6]....
        /*0068*/ 	.word	0x00000660


	//   ....[7]....
        /*006c*/ 	.word	0x00000680


	//----- nvinfo : EIATTR_COOP_GROUP_MASK_REGIDS
	.align		4
.L_29:
        /*0070*/ 	.byte	0x04, 0x29
        /*0072*/ 	.short	(.L_31 - .L_30)


	//   ....[0]....
.L_30:
        /*0074*/ 	.word	0xffffffff


	//   ....[1]....
        /*0078*/ 	.word	0xffffffff


	//   ....[2]....
        /*007c*/ 	.word	0xffffffff


	//   ....[3]....
        /*0080*/ 	.word	0xffffffff


	//   ....[4]....
        /*0084*/ 	.word	0xffffffff


	//   ....[5]....
        /*0088*/ 	.word	0xffffffff


	//----- nvinfo : EIATTR_COOP_GROUP_INSTR_OFFSETS
	.align		4
.L_31:
        /*008c*/ 	.byte	0x04, 0x28
        /*008e*/ 	.short	(.L_33 - .L_32)


	//   ....[0]....
.L_32:
        /*0090*/ 	.word	0x00000070


	//   ....[1]....
        /*0094*/ 	.word	0x00000080


	//   ....[2]....
        /*0098*/ 	.word	0x00000140


	//   ....[3]....
        /*009c*/ 	.word	0x000003e0


	//   ....[4]....
        /*00a0*/ 	.word	0x00000420


	//   ....[5]....
        /*00a4*/ 	.word	0x00000470


	//----- nvinfo : EIATTR_REG_RECONFIG
	.align		4
.L_33:
        /*00a8*/ 	.byte	0x01, 0x54
	.zero		2


	//----- nvinfo : EIATTR_SYSCALL_OFFSETS
	.align		4
        /*00ac*/ 	.byte	0x04, 0x46
        /*00ae*/ 	.short	(.L_35 - .L_34)


	//   ....[0]....
.L_34:
        /*00b0*/ 	.word	0x00001680


	//----- nvinfo : EIATTR_MBARRIER_INSTR_OFFSETS
	.align		4
.L_35:
        /*00b4*/ 	.byte	0x04, 0x39
        /*00b6*/ 	.short	(.L_37 - .L_36)


	//   ....[0]....
.L_36:
        /*00b8*/ 	.word	0x00000260
        /*00bc*/ 	.word	0x000000ff
        /*00c0*/ 	.word	0x00000000
        /*00c4*/ 	.short	0x0100
        /*00c6*/ 	.byte	0x08
	.zero		1


	//   ....[1]....
        /*00c8*/ 	.word	0x00000270
        /*00cc*/ 	.word	0x000000ff
        /*00d0*/ 	.word	0x00000058
        /*00d4*/ 	.short	0x0100
        /*00d6*/ 	.byte	0x08
	.zero		1


	//   ....[2]....
        /*00d8*/ 	.word	0x00000280
        /*00dc*/ 	.word	0x000000ff
        /*00e0*/ 	.word	0x00000008
        /*00e4*/ 	.short	0x0100
        /*00e6*/ 	.byte	0x08
	.zero		1


	//   ....[3]....
        /*00e8*/ 	.word	0x00000290
        /*00ec*/ 	.word	0x000000ff
        /*00f0*/ 	.word	0x00000060
        /*00f4*/ 	.short	0x0100
        /*00f6*/ 	.byte	0x08
	.zero		1


	//   ....[4]....
        /*00f8*/ 	.word	0x000002a0
        /*00fc*/ 	.word	0x000000ff
        /*0100*/ 	.word	0x00000010
        /*0104*/ 	.short	0x0100
        /*0106*/ 	.byte	0x08
	.zero		1


	//   ....[5]....
        /*0108*/ 	.word	0x000002b0
        /*010c*/ 	.word	0x000000ff
        /*0110*/ 	.word	0x00000068
        /*0114*/ 	.short	0x0100
        /*0116*/ 	.byte	0x08
	.zero		1


	//   ....[6]....
        /*0118*/ 	.word	0x000002c0
        /*011c*/ 	.word	0x000000ff
        /*0120*/ 	.word	0x00000018
        /*0124*/ 	.short	0x0100
        /*0126*/ 	.byte	0x08
	.zero		1


	//   ....[7]....
        /*0128*/ 	.word	0x000002d0
        /*012c*/ 	.word	0x000000ff
        /*0130*/ 	.word	0x00000070
        /*0134*/ 	.short	0x0100
        /*0136*/ 	.byte	0x08
	.zero		1


	//   ....[8]....
        /*0138*/ 	.word	0x000002e0
        /*013c*/ 	.word	0x000000ff
        /*0140*/ 	.word	0x00000020
        /*0144*/ 	.short	0x0100
        /*0146*/ 	.byte	0x08
	.zero		1


	//   ....[9]....
        /*0148*/ 	.word	0x000002f0
        /*014c*/ 	.word	0x000000ff
        /*0150*/ 	.word	0x00000078
        /*0154*/ 	.short	0x0100
        /*0156*/ 	.byte	0x08
	.zero		1


	//   ....[10]....
        /*0158*/ 	.word	0x00000300
        /*015c*/ 	.word	0x000000ff
        /*0160*/ 	.word	0x00000028
        /*0164*/ 	.short	0x0100
        /*0166*/ 	.byte	0x08
	.zero		1


	//   ....[11]....
        /*0168*/ 	.word	0x00000310
        /*016c*/ 	.word	0x000000ff
        /*0170*/ 	.word	0x00000080
        /*0174*/ 	.short	0x0100
        /*0176*/ 	.byte	0x08
	.zero		1


	//   ....[12]....
        /*0178*/ 	.word	0x00000320
        /*017c*/ 	.word	0x000000ff
        /*0180*/ 	.word	0x00000030
        /*0184*/ 	.short	0x0100
        /*0186*/ 	.byte	0x08
	.zero		1


	//   ....[13]....
        /*0188*/ 	.word	0x00000330
        /*018c*/ 	.word	0x000000ff
        /*0190*/ 	.word	0x00000088
        /*0194*/ 	.short	0x0100
        /*0196*/ 	.byte	0x08
	.zero		1


	//   ....[14]....
        /*0198*/ 	.word	0x00000340
        /*019c*/ 	.word	0x000000ff
        /*01a0*/ 	.word	0x00000038
        /*01a4*/ 	.short	0x0100
        /*01a6*/ 	.byte	0x08
	.zero		1


	//   ....[15]....
        /*01a8*/ 	.word	0x00000350
        /*01ac*/ 	.word	0x000000ff
        /*01b0*/ 	.word	0x00000090
        /*01b4*/ 	.short	0x0100
        /*01b6*/ 	.byte	0x08
	.zero		1


	//   ....[16]....
        /*01b8*/ 	.word	0x00000360
        /*01bc*/ 	.word	0x000000ff
        /*01c0*/ 	.word	0x00000040
        /*01c4*/ 	.short	0x0100
        /*01c6*/ 	.byte	0x08
	.zero		1


	//   ....[17]....
        /*01c8*/ 	.word	0x00000370
        /*01cc*/ 	.word	0x000000ff
        /*01d0*/ 	.word	0x00000098
        /*01d4*/ 	.short	0x0100
        /*01d6*/ 	.byte	0x08
	.zero		1


	//   ....[18]....
        /*01d8*/ 	.word	0x00000380
        /*01dc*/ 	.word	0x000000ff
        /*01e0*/ 	.word	0x00000048
        /*01e4*/ 	.short	0x0100
        /*01e6*/ 	.byte	0x08
	.zero		1


	//   ....[19]....
        /*01e8*/ 	.word	0x00000390
        /*01ec*/ 	.word	0x000000ff
        /*01f0*/ 	.word	0x000000a0
        /*01f4*/ 	.short	0x0100
        /*01f6*/ 	.byte	0x08
	.zero		1


	//   ....[20]....
        /*01f8*/ 	.word	0x000003a0
        /*01fc*/ 	.word	0x000000ff
        /*0200*/ 	.word	0x00000050
        /*0204*/ 	.short	0x0100
        /*0206*/ 	.byte	0x08
	.zero		1


	//   ....[21]....
        /*0208*/ 	.word	0x000003b0
        /*020c*/ 	.word	0x000000ff
        /*0210*/ 	.word	0x000000a8
        /*0214*/ 	.short	0x0100
        /*0216*/ 	.byte	0x08
	.zero		1


	//   ....[22]....
        /*0218*/ 	.word	0x000006c0
        /*021c*/ 	.word	0x000000ff
        /*0220*/ 	.word	0x000000e0
        /*0224*/ 	.short	0x0100
        /*0226*/ 	.byte	0x08
	.zero		1


	//   ....[23]....
        /*0228*/ 	.word	0x00000730
        /*022c*/ 	.word	0x000000ff
        /*0230*/ 	.word	0x000000e8
        /*0234*/ 	.short	0x0100
        /*0236*/ 	.byte	0x08
	.zero		1


	//   ....[24]....
        /*0238*/ 	.word	0x00000750
        /*023c*/ 	.word	0x000000ff
        /*0240*/ 	.word	0x000000c0
        /*0244*/ 	.short	0x0100
        /*0246*/ 	.byte	0x09
	.zero		1


	//   ....[25]....
        /*0248*/ 	.word	0x00000760
        /*024c*/ 	.word	0x000000ff
        /*0250*/ 	.word	0x000000c8
        /*0254*/ 	.short	0x0100
        /*0256*/ 	.byte	0x09
	.zero		1


	//   ....[26]....
        /*0258*/ 	.word	0x00000770
        /*025c*/ 	.word	0x000000ff
        /*0260*/ 	.word	0x000000d0
        /*0264*/ 	.short	0x0100
        /*0266*/ 	.byte	0x09
	.zero		1


	//   ....[27]....
        /*0268*/ 	.word	0x00000780
        /*026c*/ 	.word	0x000000ff
        /*0270*/ 	.word	0x000000d8
        /*0274*/ 	.short	0x0100
        /*0276*/ 	.byte	0x09
	.zero		1


	//   ....[28]....
        /*0278*/ 	.word	0x00001560
        /*027c*/ 	.word	0x0000009f
        /*0280*/ 	.word	0x00000000
        /*0284*/ 	.short	0x010a
        /*0286*/ 	.byte	0x2a
	.zero		1


	//   ....[29]....
        /*0288*/ 	.word	0x00001710
        /*028c*/ 	.word	0x00000003
        /*0290*/ 	.word	0x00000000
        /*0294*/ 	.short	0x010a
        /*0296*/ 	.byte	0x3f
	.zero		1


	//   ....[30]....
        /*0298*/ 	.word	0x00001770
        /*029c*/ 	.word	0x00000003
        /*02a0*/ 	.word	0x00000000
        /*02a4*/ 	.short	0x010a
        /*02a6*/ 	.byte	0x3f
	.zero		1


	//   ....[31]....
        /*02a8*/ 	.word	0x000019d0
        /*02ac*/ 	.word	0x000000ff
        /*02b0*/ 	.word	0x00000000
        /*02b4*/ 	.short	0x010a
        /*02b6*/ 	.byte	0x04
	.zero		1


	//   ....[32]....
        /*02b8*/ 	.word	0x00001a10
        /*02bc*/ 	.word	0x000000ff
        /*02c0*/ 	.word	0x00000000
        /*02c4*/ 	.short	0x010a
        /*02c6*/ 	.byte	0x04
	.zero		1


	//   ....[33]....
        /*02c8*/ 	.word	0x00001b70
        /*02cc*/ 	.word	0x000000ff
        /*02d0*/ 	.word	0x00000000
        /*02d4*/ 	.short	0x0101
        /*02d6*/ 	.byte	0x04
	.zero		1


	//   ....[34]....
        /*02d8*/ 	.word	0x00001c60
        /*02dc*/ 	.word	0x0000009e
        /*02e0*/ 	.word	0x00000000
        /*02e4*/ 	.short	0x0101
        /*02e6*/ 	.byte	0x2d
	.zero		1


	//   ....[35]....
        /*02e8*/ 	.word	0x00001d30
        /*02ec*/ 	.word	0x000000ff
        /*02f0*/ 	.word	0x00000000
        /*02f4*/ 	.short	0x0101
        /*02f6*/ 	.byte	0x06
	.zero		1


	//   ....[36]....
        /*02f8*/ 	.word	0x00001de0
        /*02fc*/ 	.word	0x0000009f
        /*0300*/ 	.word	0x00000010
        /*0304*/ 	.short	0x010a
        /*0306*/ 	.byte	0x2a
	.zero		1


	//   ....[37]....
        /*0308*/ 	.word	0x00008220
        /*030c*/ 	.word	0x000000a0
        /*0310*/ 	.word	0x00000000
        /*0314*/ 	.short	0x0101
        /*0316*/ 	.byte	0x2d
	.zero		1


	//   ....[38]....
        /*0318*/ 	.word	0x00008b80
        /*031c*/ 	.word	0x0000000a
        /*0320*/ 	.word	0x00000058
        /*0324*/ 	.short	0x010a
        /*0326*/ 	.byte	0x3f
	.zero		1


	//   ....[39]....
        /*0328*/ 	.word	0x00008f20
        /*032c*/ 	.word	0x00000005
        /*0330*/ 	.word	0x000000e8
        /*0334*/ 	.short	0x0101
        /*0336*/ 	.byte	0x3f
	.zero		1


	//   ....[40]....
        /*0338*/ 	.word	0x000096a0
        /*033c*/ 	.word	0x00000009
        /*0340*/ 	.word	0x00000000
        /*0344*/ 	.short	0x010a
        /*0346*/ 	.byte	0x3f
	.zero		1


	//   ....[41]....
        /*0348*/ 	.word	0x00009720
        /*034c*/ 	.word	0x00000008
        /*0350*/ 	.word	0x00000000
        /*0354*/ 	.short	0x010a
        /*0356*/ 	.byte	0x3f
	.zero		1


	//   ....[42]....
        /*0358*/ 	.word	0x000097b0
        /*035c*/ 	.word	0x00000009
        /*0360*/ 	.word	0x00000000
        /*0364*/ 	.short	0x010a
        /*0366*/ 	.byte	0x3f
	.zero		1


	//   ....[43]....
        /*0368*/ 	.word	0x00009840
        /*036c*/ 	.word	0x00000008
        /*0370*/ 	.word	0x00000000
        /*0374*/ 	.short	0x010a
        /*0376*/ 	.byte	0x3f
	.zero		1


	//   ....[44]....
        /*0378*/ 	.word	0x000098d0
        /*037c*/ 	.word	0x00000009
        /*0380*/ 	.word	0x00000000
        /*0384*/ 	.short	0x010a
        /*0386*/ 	.byte	0x3f
	.zero		1


	//   ....[45]....
        /*0388*/ 	.word	0x00009960
        /*038c*/ 	.word	0x00000008
        /*0390*/ 	.word	0x00000000
        /*0394*/ 	.short	0x010a
        /*0396*/ 	.byte	0x3f
	.zero		1


	//   ....[46]....
        /*0398*/ 	.word	0x000099f0
        /*039c*/ 	.word	0x00000009
        /*03a0*/ 	.word	0x00000000
        /*03a4*/ 	.short	0x010a
        /*03a6*/ 	.byte	0x3f
	.zero		1


	//   ....[47]....
        /*03a8*/ 	.word	0x00009a80
        /*03ac*/ 	.word	0x00000008
        /*03b0*/ 	.word	0x00000000
        /*03b4*/ 	.short	0x010a
        /*03b6*/ 	.byte	0x3f
	.zero		1


	//   ....[48]....
        /*03b8*/ 	.word	0x00009b10
        /*03bc*/ 	.word	0x00000009
        /*03c0*/ 	.word	0x00000000
        /*03c4*/ 	.short	0x010a
        /*03c6*/ 	.byte	0x3f
	.zero		1


	//   ....[49]....
        /*03c8*/ 	.word	0x00009ba0
        /*03cc*/ 	.word	0x00000006
        /*03d0*/ 	.word	0x00000000
        /*03d4*/ 	.short	0x010a
        /*03d6*/ 	.byte	0x3f
	.zero		1


	//   ....[50]....
        /*03d8*/ 	.word	0x00009c30
        /*03dc*/ 	.word	0x00000003
        /*03e0*/ 	.word	0x00000000
        /*03e4*/ 	.short	0x010a
        /*03e6*/ 	.byte	0x3f
	.zero		1


	//   ....[51]....
        /*03e8*/ 	.word	0x00009c90
        /*03ec*/ 	.word	0x0000009d
        /*03f0*/ 	.word	0x00000000
        /*03f4*/ 	.short	0x010a
        /*03f6*/ 	.byte	0x3f
	.zero		1


	//   ....[52]....
        /*03f8*/ 	.word	0x00009ce0
        /*03fc*/ 	.word	0x00000003
        /*0400*/ 	.word	0x00000000
        /*0404*/ 	.short	0x010a
        /*0406*/ 	.byte	0x3f
	.zero		1


	//   ....[53]....
        /*0408*/ 	.word	0x00009d40
        /*040c*/ 	.word	0x00000004
        /*0410*/ 	.word	0x00000000
        /*0414*/ 	.short	0x010a
        /*0416*/ 	.byte	0x3f
	.zero		1


	//   ....[54]....
        /*0418*/ 	.word	0x00009d90
        /*041c*/ 	.word	0x0000009d
        /*0420*/ 	.word	0x00000010
        /*0424*/ 	.short	0x010a
        /*0426*/ 	.byte	0x3f
	.zero		1


	//   ....[55]....
        /*0428*/ 	.word	0x00009e60
        /*042c*/ 	.word	0x0000000a
        /*0430*/ 	.word	0x00000058
        /*0434*/ 	.short	0x010a
        /*0436*/ 	.byte	0x3f
	.zero		1


	//   ....[56]....
        /*0438*/ 	.word	0x00009f30
        /*043c*/ 	.word	0x00000009
        /*0440*/ 	.word	0x00000000
        /*0444*/ 	.short	0x010a
        /*0446*/ 	.byte	0x3f
	.zero		1


	//   ....[57]....
        /*0448*/ 	.word	0x00009f80
        /*044c*/ 	.word	0x00000008
        /*0450*/ 	.word	0x00000000
        /*0454*/ 	.short	0x010a
        /*0456*/ 	.byte	0x3f
	.zero		1


	//   ....[58]....
        /*0458*/ 	.word	0x00009fd0
        /*045c*/ 	.word	0x00000009
        /*0460*/ 	.word	0x00000000
        /*0464*/ 	.short	0x010a
        /*0466*/ 	.byte	0x3f
	.zero		1


	//   ....[59]....
        /*0468*/ 	.word	0x0000a020
        /*046c*/ 	.word	0x00000008
        /*0470*/ 	.word	0x00000000
        /*0474*/ 	.short	0x010a
        /*0476*/ 	.byte	0x3f
	.zero		1


	//   ....[60]....
        /*0478*/ 	.word	0x0000a070
        /*047c*/ 	.word	0x00000009
        /*0480*/ 	.word	0x00000000
        /*0484*/ 	.short	0x010a
        /*0486*/ 	.byte	0x3f
	.zero		1


	//   ....[61]....
        /*0488*/ 	.word	0x0000a0c0
        /*048c*/ 	.word	0x00000008
        /*0490*/ 	.word	0x00000000
        /*0494*/ 	.short	0x010a
        /*0496*/ 	.byte	0x3f
	.zero		1


	//   ....[62]....
        /*0498*/ 	.word	0x0000a110
        /*049c*/ 	.word	0x00000009
        /*04a0*/ 	.word	0x00000000
        /*04a4*/ 	.short	0x010a
        /*04a6*/ 	.byte	0x3f
	.zero		1


	//   ....[63]....
        /*04a8*/ 	.word	0x0000a160
        /*04ac*/ 	.word	0x00000008
        /*04b0*/ 	.word	0x00000000
        /*04b4*/ 	.short	0x010a
        /*04b6*/ 	.byte	0x3f
	.zero		1


	//   ....[64]....
        /*04b8*/ 	.word	0x0000a1b0
        /*04bc*/ 	.word	0x00000009
        /*04c0*/ 	.word	0x00000000
        /*04c4*/ 	.short	0x010a
        /*04c6*/ 	.byte	0x3f
	.zero		1


	//   ....[65]....
        /*04c8*/ 	.word	0x0000a200
        /*04cc*/ 	.word	0x00000006
        /*04d0*/ 	.word	0x00000000
        /*04d4*/ 	.short	0x010a
        /*04d6*/ 	.byte	0x3f
	.zero		1


	//----- nvinfo : EIATTR_NUM_MBARRIERS
	.align		4
.L_37:
        /*04d8*/ 	.byte	0x03, 0x38
        /*04da*/ 	.short	0x001c


	//----- nvinfo : EIATTR_EXIT_INSTR_OFFSETS
	.align		4
        /*04dc*/ 	.byte	0x04, 0x1c
        /*04de*/ 	.short	(.L_39 - .L_38)


	//   ....[0]....
.L_38:
        /*04e0*/ 	.word	0x00001290


	//   ....[1]....
        /*04e4*/ 	.word	0x000012f0


	//   ....[2]....
        /*04e8*/ 	.word	0x000088b0


	//   ....[3]....
        /*04ec*/ 	.word	0x000088e0


	//   ....[4]....
        /*04f0*/ 	.word	0x00009c80


	//----- nvinfo : EIATTR_MAX_THREADS
	.align		4
.L_39:
        /*04f4*/ 	.byte	0x04, 0x05
        /*04f6*/ 	.short	(.L_41 - .L_40)
.L_40:
        /*04f8*/ 	.word	0x00000180
        /*04fc*/ 	.word	0x00000001
        /*0500*/ 	.word	0x00000001


	//----- nvinfo : EIATTR_CRS_STACK_SIZE
	.align		4
.L_41:
        /*0504*/ 	.byte	0x04, 0x1e
        /*0506*/ 	.short	(.L_43 - .L_42)
.L_42:
        /*0508*/ 	.word	0x00000000


	//----- nvinfo : EIATTR_CBANK_PARAM_SIZE
	.align		4
.L_43:
        /*050c*/ 	.byte	0x03, 0x19
        /*050e*/ 	.short	0x0470


	//----- nvinfo : EIATTR_PARAM_CBANK
	.align		4
        /*0510*/ 	.byte	0x04, 0x0a
        /*0512*/ 	.short	(.L_45 - .L_44)
	.align		4
.L_44:
        /*0514*/ 	.word	index@(.nv.constant0._ZN7cutlass13device_kernelINS_4gemm6kernel13GemmUniversalIN4cute5tupleIJiiiiEEENS1_10collective13CollectiveMmaINS1_34MainloopSm90TmaGmmaWarpSpecializedILi11ENS5_IJNS4_1CILi1EEESB_SB_EEENS1_32KernelTmaWarpSpecializedPingpongEEENS5_IJNSA_ILi64EEENSA_ILi256EEESF_EEEaNS5_IJlSB_lEEEaSI_NS4_8TiledMMAINS4_8MMA_AtomIJNS4_4SM904GMMA27MMA_64x256x32_S32S8S8_SS_TNEEEENS4_6LayoutISC_NS5_IJNSA_ILi0EEESQ_SQ_EEEEENS5_IJNS4_10UnderscoreEST_ST_EEEEENS4_13SM90_TMA_LOADENS4_14ComposedLayoutINS4_7SwizzleILi2ELi4ELi3EEENS4_18smem_ptr_flag_bitsILi8EEENSP_INS5_IJNSA_ILi8EEESF_EEENS5_IJSF_SB_EEEEEEEvNS4_8identityESW_S16_vS17_EENS_8epilogue10collective6detail29Sm90TmaWarpSpecializedAdapterINS1A_15DefaultEpilogueIaSI_SI_NS19_6thread17LinearCombinationIaLi1EiiLNS1E_9ScaleType4KindE0ELNS_15FloatRoundStyleE2EaEENS1_15EpilogueDefaultEEEEEvvEEEEvNT_6ParamsE)
        /*0518*/ 	.short	0x0210
        /*051a*/ 	.short	0x0470


	//----- nvinfo : EIATTR_SW_WAR
	.align		4
.L_45:
        /*051c*/ 	.byte	0x04, 0x36
        /*051e*/ 	.short	(.L_47 - .L_46)
.L_46:
        /*0520*/ 	.word	0x00000008
.L_47:


//--------------------- .nv.callgraph             --------------------------
	.section	.nv.callgraph,"",@"SHT_CUDA_CALLGRAPH"
	.align	4
	.sectionentsize	8
	.align		4
        /*0000*/ 	.word	0x00000000
	.align		4
        /*0004*/ 	.word	0xffffffff
	.align		4
        /*0008*/ 	.word	index@(_ZN7cutlass13device_kernelINS_4gemm6kernel13GemmUniversalIN4cute5tupleIJiiiiEEENS1_10collective13CollectiveMmaINS1_34MainloopSm90TmaGmmaWarpSpecializedILi11ENS5_IJNS4_1CILi1EEESB_SB_EEENS1_32KernelTmaWarpSpecializedPingpongEEENS5_IJNSA_ILi64EEENSA_ILi256EEESF_EEEaNS5_IJlSB_lEEEaSI_NS4_8TiledMMAINS4_8MMA_AtomIJNS4_4SM904GMMA27MMA_64x256x32_S32S8S8_SS_TNEEEENS4_6LayoutISC_NS5_IJNSA_ILi0EEESQ_SQ_EEEEENS5_IJNS4_10UnderscoreEST_ST_EEEEENS4_13SM90_TMA_LOADENS4_14ComposedLayoutINS4_7SwizzleILi2ELi4ELi3EEENS4_18smem_ptr_flag_bitsILi8EEENSP_INS5_IJNSA_ILi8EEESF_EEENS5_IJSF_SB_EEEEEEEvNS4_8identityESW_S16_vS17_EENS_8epilogue10collective6detail29Sm90TmaWarpSpecializedAdapterINS1A_15DefaultEpilogueIaSI_SI_NS19_6thread17LinearCombinationIaLi1EiiLNS1E_9ScaleType4KindE0ELNS_15FloatRoundStyleE2EaEENS1_15EpilogueDefaultEEEEEvvEEEEvNT_6ParamsE)
	.align		4
        /*000c*/ 	.word	index@(__assertfail)
	.align		4
        /*0010*/ 	.word	0x00000000
	.align		4
        /*0014*/ 	.word	0xfffffffe
	.align		4
        /*0018*/ 	.word	0x00000000
	.align		4
        /*001c*/ 	.word	0xfffffffd
	.align		4
        /*0020*/ 	.word	0x00000000
	.align		4
        /*0024*/ 	.word	0xfffffffc


//--------------------- .nv.constant4             --------------------------
	.section	.nv.constant4,"a",@progbits
	.align	8
	.align		8
.nv.constant4:
        /*0000*/ 	.dword	__assertfail
	.align		8
        /*0008*/ 	.dword	__unnamed_1
	.align		8
        /*0010*/ 	.dword	_ZN40_INTERNAL_317fa9be_4_k_cu_e8148d52_243334cuda3std3__45__cpo5beginE
	.align		8
        /*0018*/ 	.dword	_ZN40_INTERNAL_317fa9be_4_k_cu_e8148d52_243334cuda3std3__45__cpo3endE
	.align		8
        /*0020*/ 	.dword	_ZN40_INTERNAL_317fa9be_4_k_cu_e8148d52_243334cuda3std3__45__cpo6cbeginE
	.align		8
        /*0028*/ 	.dword	_ZN40_INTERNAL_317fa9be_4_k_cu_e8148d52_243334cuda3std3__45__cpo4cendE
	.align		8
        /*0030*/ 	.dword	_ZN40_INTERNAL_317fa9be_4_k_cu_e8148d52_243334cuda3std3__442_GLOBAL__N__317fa9be_4_k_cu_e8148d52_243336ignoreE
	.align		8
        /*0038*/ 	.dword	_ZN40_INTERNAL_317fa9be_4_k_cu_e8148d52_243334cuda3std3__419piecewise_constructE
	.align		8
        /*0040*/ 	.dword	_ZN40_INTERNAL_317fa9be_4_k_cu_e8148d52_243334cuda3std3__48in_placeE
	.align		8
        /*0048*/ 	.dword	_ZN40_INTERNAL_317fa9be_4_k_cu_e8148d52_243334cuda3std6ranges3__45__cpo4swapE
	.align		8
        /*0050*/ 	.dword	_ZN40_INTERNAL_317fa9be_4_k_cu_e8148d52_243334cuda3std6ranges3__45__cpo9iter_moveE
	.align		8
        /*0058*/ 	.dword	_ZN40_INTERNAL_317fa9be_4_k_cu_e8148d52_243334cute7productE
	.align		8
        /*0060*/ 	.dword	_ZN40_INTERNAL_317fa9be_4_k_cu_e8148d52_243334cute1_E
	.align		8
        /*0068*/ 	.dword	$str$22
	.align		8
        /*0070*/ 	.dword	$str$23


//--------------------- .text._ZN7cutlass13device_kernelINS_4gemm6kernel13GemmUniversalIN4cute5tupleIJiiiiEEENS1_10collective13CollectiveMmaINS1_34MainloopSm90TmaGmmaWarpSpecializedILi11ENS5_IJNS4_1CILi1EEESB_SB_EEENS1_32KernelTmaWarpSpecializedPingpongEEENS5_IJNSA_ILi64EEENSA_ILi256EEESF_EEEaNS5_IJlSB_lEEEaSI_NS4_8TiledMMAINS4_8MMA_AtomIJNS4_4SM904GMMA27MMA_64x256x32_S32S8S8_SS_TNEEEENS4_6LayoutISC_NS5_IJNSA_ILi0EEESQ_SQ_EEEEENS5_IJNS4_10UnderscoreEST_ST_EEEEENS4_13SM90_TMA_LOADENS4_14ComposedLayoutINS4_7SwizzleILi2ELi4ELi3EEENS4_18smem_ptr_flag_bitsILi8EEENSP_INS5_IJNSA_ILi8EEESF_EEENS5_IJSF_SB_EEEEEEEvNS4_8identityESW_S16_vS17_EENS_8epilogue10collective6detail29Sm90TmaWarpSpecializedAdapterINS1A_15DefaultEpilogueIaSI_SI_NS19_6thread17LinearCombinationIaLi1EiiLNS1E_9ScaleType4KindE0ELNS_15FloatRoundStyleE2EaEENS1_15EpilogueDefaultEEEEEvvEEEEvNT_6ParamsE --------------------------
	.section	.text._ZN7cutlass13device_kernelINS_4gemm6kernel13GemmUniversalIN4cute5tupleIJiiiiEEENS1_10collective13CollectiveMmaINS1_34MainloopSm90TmaGmmaWarpSpecializedILi11ENS5_IJNS4_1CILi1EEESB_SB_EEENS1_32KernelTmaWarpSpecializedPingpongEEENS5_IJNSA_ILi64EEENSA_ILi256EEESF_EEEaNS5_IJlSB_lEEEaSI_NS4_8TiledMMAINS4_8MMA_AtomIJNS4_4SM904GMMA27MMA_64x256x32_S32S8S8_SS_TNEEEENS4_6LayoutISC_NS5_IJNSA_ILi0EEESQ_SQ_EEEEENS5_IJNS4_10UnderscoreEST_ST_EEEEENS4_13SM90_TMA_LOADENS4_14ComposedLayoutINS4_7SwizzleILi2ELi4ELi3EEENS4_18smem_ptr_flag_bitsILi8EEENSP_INS5_IJNSA_ILi8EEESF_EEENS5_IJSF_SB_EEEEEEEvNS4_8identityESW_S16_vS17_EENS_8epilogue10collective6detail29Sm90TmaWarpSpecializedAdapterINS1A_15DefaultEpilogueIaSI_SI_NS19_6thread17LinearCombinationIaLi1EiiLNS1E_9ScaleType4KindE0ELNS_15FloatRoundStyleE2EaEENS1_15EpilogueDefaultEEEEEvvEEEEvNT_6ParamsE,"ax",@progbits
	.align	128
.text._ZN7cutlass13device_kernelINS_4gemm6kernel13GemmUniversalIN4cute5tupleIJiiiiEEENS1_10collective13CollectiveMmaINS1_34MainloopSm90TmaGmmaWarpSpecializedILi11ENS5_IJNS4_1CILi1EEESB_SB_EEENS1_32KernelTmaWarpSpecializedPingpongEEENS5_IJNSA_ILi64EEENSA_ILi256EEESF_EEEaNS5_IJlSB_lEEEaSI_NS4_8TiledMMAINS4_8MMA_AtomIJNS4_4SM904GMMA27MMA_64x256x32_S32S8S8_SS_TNEEEENS4_6LayoutISC_NS5_IJNSA_ILi0EEESQ_SQ_EEEEENS5_IJNS4_10UnderscoreEST_ST_EEEEENS4_13SM90_TMA_LOADENS4_14ComposedLayoutINS4_7SwizzleILi2ELi4ELi3EEENS4_18smem_ptr_flag_bitsILi8EEENSP_INS5_IJNSA_ILi8EEESF_EEENS5_IJSF_SB_EEEEEEEvNS4_8identityESW_S16_vS17_EENS_8epilogue10collective6detail29Sm90TmaWarpSpecializedAdapterINS1A_15DefaultEpilogueIaSI_SI_NS19_6thread17LinearCombinationIaLi1EiiLNS1E_9ScaleType4KindE0ELNS_15FloatRoundStyleE2EaEENS1_15EpilogueDefaultEEEEEvvEEEEvNT_6ParamsE:
        .type           _ZN7cutlass13device_kernelINS_4gemm6kernel13GemmUniversalIN4cute5tupleIJiiiiEEENS1_10collective13CollectiveMmaINS1_34MainloopSm90TmaGmmaWarpSpecializedILi11ENS5_IJNS4_1CILi1EEESB_SB_EEENS1_32KernelTmaWarpSpecializedPingpongEEENS5_IJNSA_ILi64EEENSA_ILi256EEESF_EEEaNS5_IJlSB_lEEEaSI_NS4_8TiledMMAINS4_8MMA_AtomIJNS4_4SM904GMMA27MMA_64x256x32_S32S8S8_SS_TNEEEENS4_6LayoutISC_NS5_IJNSA_ILi0EEESQ_SQ_EEEEENS5_IJNS4_10UnderscoreEST_ST_EEEEENS4_13SM90_TMA_LOADENS4_14ComposedLayoutINS4_7SwizzleILi2ELi4ELi3EEENS4_18smem_ptr_flag_bitsILi8EEENSP_INS5_IJNSA_ILi8EEESF_EEENS5_IJSF_SB_EEEEEEEvNS4_8identityESW_S16_vS17_EENS_8epilogue10collective6detail29Sm90TmaWarpSpecializedAdapterINS1A_15DefaultEpilogueIaSI_SI_NS19_6thread17LinearCombinationIaLi1EiiLNS1E_9ScaleType4KindE0ELNS_15FloatRoundStyleE2EaEENS1_15EpilogueDefaultEEEEEvvEEEEvNT_6ParamsE,@function
        .size           _ZN7cutlass13device_kernelINS_4gemm6kernel13GemmUniversalIN4cute5tupleIJiiiiEEENS1_10collective13CollectiveMmaINS1_34MainloopSm90TmaGmmaWarpSpecializedILi11ENS5_IJNS4_1CILi1EEESB_SB_EEENS1_32KernelTmaWarpSpecializedPingpongEEENS5_IJNSA_ILi64EEENSA_ILi256EEESF_EEEaNS5_IJlSB_lEEEaSI_NS4_8TiledMMAINS4_8MMA_AtomIJNS4_4SM904GMMA27MMA_64x256x32_S32S8S8_SS_TNEEEENS4_6LayoutISC_NS5_IJNSA_ILi0EEESQ_SQ_EEEEENS5_IJNS4_10UnderscoreEST_ST_EEEEENS4_13SM90_TMA_LOADENS4_14ComposedLayoutINS4_7SwizzleILi2ELi4ELi3EEENS4_18smem_ptr_flag_bitsILi8EEENSP_INS5_IJNSA_ILi8EEESF_EEENS5_IJSF_SB_EEEEEEEvNS4_8identityESW_S16_vS17_EENS_8epilogue10collective6detail29Sm90TmaWarpSpecializedAdapterINS1A_15DefaultEpilogueIaSI_SI_NS19_6thread17LinearCombinationIaLi1EiiLNS1E_9ScaleType4KindE0ELNS_15FloatRoundStyleE2EaEENS1_15EpilogueDefaultEEEEEvvEEEEvNT_6ParamsE,(.L_x_344 - _ZN7cutlass13device_kernelINS_4gemm6kernel13GemmUniversalIN4cute5tupleIJiiiiEEENS1_10collective13CollectiveMmaINS1_34MainloopSm90TmaGmmaWarpSpecializedILi11ENS5_IJNS4_1CILi1EEESB_SB_EEENS1_32KernelTmaWarpSpecializedPingpongEEENS5_IJNSA_ILi64EEENSA_ILi256EEESF_EEEaNS5_IJlSB_lEEEaSI_NS4_8TiledMMAINS4_8MMA_AtomIJNS4_4SM904GMMA27MMA_64x256x32_S32S8S8_SS_TNEEEENS4_6LayoutISC_NS5_IJNSA_ILi0EEESQ_SQ_EEEEENS5_IJNS4_10UnderscoreEST_ST_EEEEENS4_13SM90_TMA_LOADENS4_14ComposedLayoutINS4_7SwizzleILi2ELi4ELi3EEENS4_18smem_ptr_flag_bitsILi8EEENSP_INS5_IJNSA_ILi8EEESF_EEENS5_IJSF_SB_EEEEEEEvNS4_8identityESW_S16_vS17_EENS_8epilogue10collective6detail29Sm90TmaWarpSpecializedAdapterINS1A_15DefaultEpilogueIaSI_SI_NS19_6thread17LinearCombinationIaLi1EiiLNS1E_9ScaleType4KindE0ELNS_15FloatRoundStyleE2EaEENS1_15EpilogueDefaultEEEEEvvEEEEvNT_6ParamsE)
        .other          _ZN7cutlass13device_kernelINS_4gemm6kernel13GemmUniversalIN4cute5tupleIJiiiiEEENS1_10collective13CollectiveMmaINS1_34MainloopSm90TmaGmmaWarpSpecializedILi11ENS5_IJNS4_1CILi1EEESB_SB_EEENS1_32KernelTmaWarpSpecializedPingpongEEENS5_IJNSA_ILi64EEENSA_ILi256EEESF_EEEaNS5_IJlSB_lEEEaSI_NS4_8TiledMMAINS4_8MMA_AtomIJNS4_4SM904GMMA27MMA_64x256x32_S32S8S8_SS_TNEEEENS4_6LayoutISC_NS5_IJNSA_ILi0EEESQ_SQ_EEEEENS5_IJNS4_10UnderscoreEST_ST_EEEEENS4_13SM90_TMA_LOADENS4_14ComposedLayoutINS4_7SwizzleILi2ELi4ELi3EEENS4_18smem_ptr_flag_bitsILi8EEENSP_INS5_IJNSA_ILi8EEESF_EEENS5_IJSF_SB_EEEEEEEvNS4_8identityESW_S16_vS17_EENS_8epilogue10collective6detail29Sm90TmaWarpSpecializedAdapterINS1A_15DefaultEpilogueIaSI_SI_NS19_6thread17LinearCombinationIaLi1EiiLNS1E_9ScaleType4KindE0ELNS_15FloatRoundStyleE2EaEENS1_15EpilogueDefaultEEEEEvvEEEEvNT_6ParamsE,@"STO_CUDA_ENTRY STV_DEFAULT"
_ZN7cutlass13device_kernelINS_4gemm6kernel13GemmUniversalIN4cute5tupleIJiiiiEEENS1_10collective13CollectiveMmaINS1_34MainloopSm90TmaGmmaWarpSpecializedILi11ENS5_IJNS4_1CILi1EEESB_SB_EEENS1_32KernelTmaWarpSpecializedPingpongEEENS5_IJNSA_ILi64EEENSA_ILi256EEESF_EEEaNS5_IJlSB_lEEEaSI_NS4_8TiledMMAINS4_8MMA_AtomIJNS4_4SM904GMMA27MMA_64x256x32_S32S8S8_SS_TNEEEENS4_6LayoutISC_NS5_IJNSA_ILi0EEESQ_SQ_EEEEENS5_IJNS4_10UnderscoreEST_ST_EEEEENS4_13SM90_TMA_LOADENS4_14ComposedLayoutINS4_7SwizzleILi2ELi4ELi3EEENS4_18smem_ptr_flag_bitsILi8EEENSP_INS5_IJNSA_ILi8EEESF_EEENS5_IJSF_SB_EEEEEEEvNS4_8identityESW_S16_vS17_EENS_8epilogue10collective6detail29Sm90TmaWarpSpecializedAdapterINS1A_15DefaultEpilogueIaSI_SI_NS19_6thread17LinearCombinationIaLi1EiiLNS1E_9ScaleType4KindE0ELNS_15FloatRoundStyleE2EaEENS1_15EpilogueDefaultEEEEEvvEEEEvNT_6ParamsE:
[----:B------:R-:W0:Y:S02]  /*0000*/  LDC R1, c[0x0][0x28] ;  /* 0x00000a00ff017b82 */ /* 0x000e240000000800 */
[----:B0-----:R-:W-:Y:S01]  /*0010*/  VIADD R1, R1, 0xfffffff8 ;  /* 0xfffffff801017836 */ /* 0x001fe20000000000 */
[----:B------:R-:W0:Y:S01]  /*0020*/  S2R R4, SR_TID.X ;  /* 0x0000000000047919 */ /* 0x000e220000002100 */
[----:B------:R-:W-:Y:S01]  /*0030*/  ELECT P0, URZ, PT ;  /* 0x00000000003f782f */ /* 0x000fe20003800000 */
[----:B------:R-:W-:Y:S01]  /*0040*/  BSSY B0, `(.L_x_0) ;  /* 0x000000f000007945 */ /* 0x000fe20003800000 */
[--C-:B0-----:R-:W-:Y:S02]  /*0050*/  SHF.R.U32.HI R0, RZ, 0x5, R4.reuse ;  /* 0x00000005ff007819 */ /* 0x101fe40000011604 */
[----:B------:R-:W-:-:S03]  /*0060*/  SHF.R.U32.HI R5, RZ, 0x7, R4 ;  /* 0x00000007ff057819 */ /* 0x000fc60000011604 */
[----:B------:R-:W0:Y:S04]  /*0070*/  SHFL.IDX PT, R2, R0, RZ, 0x1f ;  /* 0x00001fff00027589 */ /* 0x000e2800000e0000 */
[----:B------:R1:W2:Y:S01]  /*0080*/  SHFL.IDX PT, R8, R5, RZ, 0x1f ;  /* 0x00001fff05087589 */ /* 0x0002a200000e0000 */
[----:B0-----:R-:W-:-:S13]  /*0090*/  ISETP.NE.OR P0, PT, R2, RZ, !P0 ;  /* 0x000000ff0200720c */ /* 0x001fda0004705670 */
[----:B-12---:R-:W-:Y:S05]  /*00a0*/  @P0 BRA `(.L_x_1) ;  /* 0x0000000000200947 */ /* 0x006fea0003800000 */
[----:B------:R-:W-:Y:S02]  /*00b0*/  ULDC.64 UR4, c[0x0][0x198] ;  /* 0x0000660000047ab9 */ /* 0x000fe40000000a00 */
[----:B------:R-:W-:Y:S02]  /*00c0*/  UIADD3 UR6, UP0, UR4, 0xf0, URZ ;  /* 0x000000f004067890 */ /* 0x000fe4000ff1e03f */
[----:B------:R-:W-:Y:S02]  /*00d0*/  UIADD3 UR4, UP1, UR4, 0x1f0, URZ ;  /* 0x000001f004047890 */ /* 0x000fe4000ff3e03f */
[----:B------:R-:W-:Y:S02]  /*00e0*/  UIADD3.X UR7, URZ, UR5, URZ, UP0, !UPT ;  /* 0x000000053f077290 */ /* 0x000fe400087fe43f */
[----:B------:R-:W-:-:S07]  /*00f0*/  UIADD3.X UR5, URZ, UR5, URZ, UP1, !UPT ;  /* 0x000000053f057290 */ /* 0x000fce0008ffe43f */
[----:B------:R0:W-:Y:S02]  /*0100*/  UTMACCTL.PF [UR6] ;  /* 0x00000000060079b9 */ /* 0x0001e40008040000 */
[----:B------:R0:W-:Y:S02]  /*0110*/  UTMACCTL.PF [UR4] ;  /* 0x00000000040079b9 */ /* 0x0001e40008040000 */
[----:B0-----:R-:W-:Y:S01]  /*0120*/  NOP ;  /* 0x0000000000007918 */ /* 0x001fe20000000000 */
.L_x_1:
[----:B------:R-:W-:Y:S05]  /*0130*/  BSYNC B0 ;  /* 0x0000000000007941 */ /* 0x000fea0003800000 */
.L_x_0:
[----:B------:R-:W0:Y:S02]  /*0140*/  SHFL.IDX PT, R3, R0, RZ, 0x1f ;  /* 0x00001fff00037589 */ /* 0x000e2400000e0000 */
[----:B0-----:R-:W-:-:S13]  /*0150*/  ISETP.NE.AND P0, PT, R3, RZ, PT ;  /* 0x000000ff0300720c */ /* 0x001fda0003f05270 */
[----:B------:R-:W-:Y:S05]  /*0160*/  @P0 BRA `(.L_x_2) ;  /* 0x00000000009c0947 */ /* 0x000fea0003800000 */
[----:B------:R-:W-:Y:S01]  /*0170*/  ELECT P0, URZ, PT ;  /* 0x00000000003f782f */ /* 0x000fe20003800000 */
[----:B------:R-:W-:-:S12]  /*0180*/  BSSY B0, `(.L_x_2) ;  /* 0x0000025000007945 */ /* 0x000fd80003800000 */
[----:B------:R-:W-:Y:S05]  /*0190*/  @!P0 BRA `(.L_x_3) ;  /* 0x00000000008c8947 */ /* 0x000fea0003800000 */
[----:B------:R-:W0:Y:S01]  /*01a0*/  S2UR UR8, SR_CgaCtaId ;  /* 0x00000000000879c3 */ /* 0x000e220000008800 */
[----:B------:R-:W-:Y:S01]  /*01b0*/  UMOV UR4, 0x400 ;  /* 0x0000040000047882 */ /* 0x000fe20000000000 */
[----:B------:R-:W-:Y:S01]  /*01c0*/  UMOV UR5, 0x1 ;  /* 0x0000000100057882 */ /* 0x000fe20000000000 */
[----:B------:R-:W-:Y:S02]  /*01d0*/  UMOV UR6, 0x80 ;  /* 0x0000008000067882 */ /* 0x000fe40000000000 */
[----:B------:R-:W-:-:S04]  /*01e0*/  UIADD3 UR6, -UR6, 0x100000, URZ ;  /* 0x0010000006067890 */ /* 0x000fc8000fffe13f */
[----:B------:R-:W-:Y:S02]  /*01f0*/  USHF.L.U32 UR7, UR6, 0xb, URZ ;  /* 0x0000000b06077899 */ /* 0x000fe4000800063f */
[----:B------:R-:W-:Y:S02]  /*0200*/  USHF.L.U32 UR6, UR6, 0x1, URZ ;  /* 0x0000000106067899 */ /* 0x000fe4000800063f */
[----:B0-----:R-:W-:Y:S02]  /*0210*/  ULEA UR8, UR8, UR4, 0x18 ;  /* 0x0000000408087291 */ /* 0x001fe4000f8ec03f */
[----:B------:R-:W-:-:S04]  /*0220*/  UIADD3 UR4, -UR5, 0x100000, URZ ;  /* 0x0010000005047890 */ /* 0x000fc8000fffe13f */
[----:B------:R-:W-:Y:S02]  /*0230*/  USHF.L.U32 UR5, UR4, 0xb, URZ ;  /* 0x0000000b04057899 */ /* 0x000fe4000800063f */
[----:B------:R-:W-:Y:S01]  /*0240*/  USHF.L.U32 UR4, UR4, 0x1, URZ ;  /* 0x0000000104047899 */ /* 0x000fe2000800063f */
[----:B------:R-:W0:Y:S11]  /*0250*/  FENCE.VIEW.ASYNC.S ;  /* 0x00000000000073c6 */ /* 0x000e360000000000 */
[----:B0-----:R0:W1:Y:S01]  /*0260*/  SYNCS.EXCH.64 URZ, [UR8], UR4 ;  /* 0x00000004083f75b2 */ /* 0x0010620008000100 */
[----:B------:R0:W2:Y:S01]  /*0270*/  SYNCS.EXCH.64 URZ, [UR8+0x58], UR6 ;  /* 0x00005806083f75b2 */ /* 0x0000a20008000100 */
[----:B------:R0:W3:Y:S01]  /*0280*/  SYNCS.EXCH.64 URZ, [UR8+0x8], UR4 ;  /* 0x00000804083f75b2 */ /* 0x0000e20008000100 */
[----:B------:R0:W4:Y:S01]  /*0290*/  SYNCS.EXCH.64 URZ, [UR8+0x60], UR6 ;  /* 0x00006006083f75b2 */ /* 0x0001220008000100 */
[----:B------:R0:W0:Y:S01]  /*02a0*/  SYNCS.EXCH.64 URZ, [UR8+0x10], UR4 ;  /* 0x00001004083f75b2 */ /* 0x0000220008000100 */
        /* <DEDUP_REMOVED lines=17> */
[----:B------:R-:W-:Y:S01]  /*03c0*/  NOP ;  /* 0x0000000000007918 */ /* 0x000fe20000000000 */
.L_x_3:
[----:B0-----:R-:W-:Y:S05]  /*03d0*/  BSYNC B0 ;  /* 0x0000000000007941 */ /* 0x001fea0003800000 */
.L_x_2:
[----:B------:R-:W0:Y:S01]  /*03e0*/  SHFL.IDX PT, R6, R0, RZ, 0x1f ;  /* 0x00001fff00067589 */ /* 0x000e2200000e0000 */
[----:B------:R-:W-:Y:S01]  /*03f0*/  ELECT P0, URZ, PT ;  /* 0x00000000003f782f */ /* 0x000fe20003800000 */
[----:B------:R-:W-:Y:S01]  /*0400*/  NOP ;  /* 0x0000000000007918 */ /* 0x000fe20000000000 */
[----:B------:R-:W-:Y:S01]  /*0410*/  ELECT P1, URZ, PT ;  /* 0x00000000003f782f */ /* 0x000fe20003820000 */
[----:B------:R-:W5:Y:S01]  /*0420*/  SHFL.IDX PT, R3, R0, RZ, 0x1f ;  /* 0x00001fff00037589 */ /* 0x000f6200000e0000 */
[----:B------:R-:W-:Y:S01]  /*0430*/  UMOV UR4, 0x20 ;  /* 0x0000002000047882 */ /* 0x000fe20000000000 */
[----:B------:R-:W-:Y:S01]  /*0440*/  UMOV UR11, 0x80 ;  /* 0x00000080000b7882 */ /* 0x000fe20000000000 */
[----:B------:R-:W-:Y:S01]  /*0450*/  NOP ;  /* 0x0000000000007918 */ /* 0x000fe20000000000 */
[C---:B------:R-:W-:Y:S01]  /*0460*/  VIADD R33, R8.reuse, 0xffffffff ;  /* 0xffffffff08217836 */ /* 0x040fe20000000000 */
[----:B------:R-:W1:Y:S01]  /*0470*/  SHFL.IDX PT, R5, R5, RZ, 0x1f ;  /* 0x00001fff05057589 */ /* 0x000e6200000e0000 */
[----:B------:R-:W-:Y:S01]  /*0480*/  ULDC.64 UR36, c[0x0][0x208] ;  /* 0x0000820000247ab9 */ /* 0x000fe20000000a00 */
[----:B------:R-:W-:-:S02]  /*0490*/  ISETP.NE.AND P2, PT, R8, RZ, PT ;  /* 0x000000ff0800720c */ /* 0x000fc40003f45270 */
[----:B------:R-:W-:Y:S02]  /*04a0*/  ISETP.GE.U32.AND P3, PT, R33, 0x2, PT ;  /* 0x000000022100780c */ /* 0x000fe40003f66070 */
[----:B0-----:R-:W-:Y:S02]  /*04b0*/  ISETP.NE.OR P0, PT, R6, RZ, !P0 ;  /* 0x000000ff0600720c */ /* 0x001fe40004705670 */
[----:B-----5:R-:W-:Y:S02]  /*04c0*/  ISETP.NE.OR P1, PT, R3, RZ, !P1 ;  /* 0x000000ff0300720c */ /* 0x020fe40004f25670 */
[----:B------:R-:W-:-:S04]  /*04d0*/  SHF.R.S32.HI R3, RZ, 0x1f, R2 ;  /* 0x0000001fff037819 */ /* 0x000fc80000011402 */
[----:B------:R-:W-:-:S05]  /*04e0*/  LEA.HI R3, R3, R2, RZ, 0x2 ;  /* 0x0000000203037211 */ /* 0x000fca00078f10ff */
[----:B------:R-:W-:Y:S01]  /*04f0*/  VOTEU.ALL UP0, P0 ;  /* 0x00000000003f7886 */ /* 0x000fe20000000000 */
[----:B------:R-:W-:Y:S01]  /*0500*/  LOP3.LUT R3, R3, 0xfffffffc, RZ, 0xc0, !PT ;  /* 0xfffffffc03037812 */ /* 0x000fe200078ec0ff */
[----:B------:R-:W-:-:S03]  /*0510*/  VOTEU.ALL UP1, P1 ;  /* 0x00000000003f7886 */ /* 0x000fc60000820000 */
[----:B------:R-:W0:Y:S01]  /*0520*/  @!UP0 S2UR UR7, SR_CgaCtaId ;  /* 0x00000000000789c3 */ /* 0x000e220000008800 */
[----:B------:R-:W-:Y:S01]  /*0530*/  @!UP0 UMOV UR6, 0x400 ;  /* 0x0000040000068882 */ /* 0x000fe20000000000 */
[----:B------:R-:W-:-:S04]  /*0540*/  @!UP0 UIADD3 UR4, -UR4, 0x100000, URZ ;  /* 0x0010000004048890 */ /* 0x000fc8000fffe13f */
[----:B------:R-:W-:Y:S02]  /*0550*/  @!UP0 USHF.L.U32 UR5, UR4, 0xb, URZ ;  /* 0x0000000b04058899 */ /* 0x000fe4000800063f */
[----:B------:R-:W-:Y:S01]  /*0560*/  @!UP0 USHF.L.U32 UR4, UR4, 0x1, URZ ;  /* 0x0000000104048899 */ /* 0x000fe2000800063f */
[----:B------:R-:W-:Y:S01]  /*0570*/  IMAD.IADD R0, R2, 0x1, -R3 ;  /* 0x0000000102007824 */ /* 0x000fe200078e0a03 */
[----:B------:R-:W-:Y:S01]  /*0580*/  @!UP1 UMOV UR9, 0x400 ;  /* 0x0000040000099882 */ /* 0x000fe20000000000 */
[----:B------:R-:W-:Y:S01]  /*0590*/  VOTEU.ALL UP2, P1 ;  /* 0x00000000003f7886 */ /* 0x000fe20000840000 */
[----:B------:R-:W-:Y:S01]  /*05a0*/  VOTEU.ALL UP3, P1 ;  /* 0x00000000003f7886 */ /* 0x000fe20000860000 */
[----:B------:R-:W-:Y:S01]  /*05b0*/  VOTEU.ALL UP4, P1 ;  /* 0x00000000003f7886 */ /* 0x000fe20000880000 */
[----:B------:R-:W5:Y:S01]  /*05c0*/  @!UP1 S2UR UR10, SR_CgaCtaId ;  /* 0x00000000000a99c3 */ /* 0x000f620000008800 */
[----:B------:R-:W-:Y:S01]  /*05d0*/  VOTEU.ALL UP5, P1 ;  /* 0x00000000003f7886 */ /* 0x000fe200008a0000 */
[----:B------:R-:W-:-:S04]  /*05e0*/  SHF.R.S32.HI R3, RZ, 0x1f, R4 ;  /* 0x0000001fff037819 */ /* 0x000fc80000011404 */
[----:B------:R-:W-:-:S04]  /*05f0*/  LEA.HI R3, R3, R4, RZ, 0x7 ;  /* 0x0000000403037211 */ /* 0x000fc800078f38ff */
[----:B------:R-:W-:-:S05]  /*0600*/  LOP3.LUT R3, R3, 0xffffff80, RZ, 0xc0, !PT ;  /* 0xffffff8003037812 */ /* 0x000fca00078ec0ff */
[----:B------:R-:W-:Y:S01]  /*0610*/  IMAD.IADD R3, R4, 0x1, -R3 ;  /* 0x0000000104037824 */ /* 0x000fe200078e0a03 */
[----:B0-----:R-:W-:Y:S02]  /*0620*/  @!UP0 ULEA UR8, UR7, UR6, 0x18 ;  /* 0x0000000607088291 */ /* 0x001fe4000f8ec03f */
[----:B------:R-:W-:-:S04]  /*0630*/  @!UP1 UIADD3 UR6, -UR11, 0x100000, URZ ;  /* 0x001000000b069890 */ /* 0x000fc8000fffe13f */
[----:B------:R-:W-:Y:S02]  /*0640*/  @!UP1 USHF.L.U32 UR7, UR6, 0xb, URZ ;  /* 0x0000000b06079899 */ /* 0x000fe4000800063f */
[----:B------:R-:W-:Y:S01]  /*0650*/  @!UP1 USHF.L.U32 UR6, UR6, 0x1, URZ ;  /* 0x0000000106069899 */ /* 0x000fe2000800063f */
[----:B------:R-:W-:Y:S01]  /*0660*/  VOTEU.ALL UP0, P0 ;  /* 0x00000000003f7886 */ /* 0x000fe20000000000 */
[----:B-----5:R-:W-:Y:S01]  /*0670*/  @!UP1 ULEA UR9, UR10, UR9, 0x18 ;  /* 0x000000090a099291 */ /* 0x020fe2000f8ec03f */
[----:B------:R-:W-:Y:S02]  /*0680*/  VOTEU.ALL UP1, P0 ;  /* 0x00000000003f7886 */ /* 0x000fe40000020000 */
[----:B------:R-:W-:Y:S01]  /*0690*/  ULDC.64 UR10, c[0x0][0x598] ;  /* 0x00016600000a7ab9 */ /* 0x000fe20000000a00 */
[----:B------:R-:W-:Y:S01]  /*06a0*/  ISETP.NE.AND P0, PT, R0, 0x3, PT ;  /* 0x000000030000780c */ /* 0x000fe20003f05270 */
[----:B------:R-:W0:Y:S02]  /*06b0*/  FENCE.VIEW.ASYNC.S ;  /* 0x00000000000073c6 */ /* 0x000e240000000000 */
[----:B0-----:R0:W1:Y:S01]  /*06c0*/  @!UP0 SYNCS.EXCH.64 URZ, [UR8+0xe0], UR4 ;  /* 0x0000e004083f85b2 */ /* 0x0010620008000100 */
[----:B------:R-:W-:-:S02]  /*06d0*/  ISETP.NE.U32.AND P1, PT, RZ, UR10, PT ;  /* 0x0000000aff007c0c */ /* 0x000fc4000bf25070 */
[----:B------:R-:W-:Y:S02]  /*06e0*/  ISETP.EQ.OR P0, PT, R0, RZ, !P0 ;  /* 0x000000ff0000720c */ /* 0x000fe40004702670 */
[----:B------:R-:W-:Y:S02]  /*06f0*/  ISETP.NE.AND.EX P1, PT, RZ, UR11, PT, P1 ;  /* 0x0000000bff007c0c */ /* 0x000fe4000bf25310 */
[----:B------:R-:W-:-:S04]  /*0700*/  ISETP.EQ.AND P0, PT, R8, RZ, P0 ;  /* 0x000000ff0800720c */ /* 0x000fc80000702270 */
[----:B------:R-:W-:-:S04]  /*0710*/  SEL R16, RZ, 0x1, !P0 ;  /* 0x00000001ff107807 */ /* 0x000fc80004000000 */
[----:B------:R-:W-:Y:S01]  /*0720*/  SEL R16, R16, 0x2, P3 ;  /* 0x0000000210107807 */ /* 0x000fe20001800000 */
[----:B------:R0:W1:Y:S01]  /*0730*/  @!UP1 SYNCS.EXCH.64 URZ, [UR8+0xe8], UR4 ;  /* 0x0000e804083f95b2 */ /* 0x0000620008000100 */
[----:B------:R-:W-:Y:S01]  /*0740*/  NOP ;  /* 0x0000000000007918 */ /* 0x000fe20000000000 */
[----:B------:R0:W1:Y:S01]  /*0750*/  @!UP2 SYNCS.EXCH.64 URZ, [UR9+0xc0], UR6 ;  /* 0x0000c006093fa5b2 */ /* 0x0000620008000100 */
[----:B------:R0:W1:Y:S01]  /*0760*/  @!UP3 SYNCS.EXCH.64 URZ, [UR9+0xc8], UR6 ;  /* 0x0000c806093fb5b2 */ /* 0x0000620008000100 */
[----:B------:R0:W1:Y:S01]  /*0770*/  @!UP4 SYNCS.EXCH.64 URZ, [UR9+0xd0], UR6 ;  /* 0x0000d006093fc5b2 */ /* 0x0000620008000100 */
[----:B------:R0:W1:Y:S01]  /*0780*/  @!UP5 SYNCS.EXCH.64 URZ, [UR9+0xd8], UR6 ;  /* 0x0000d806093fd5b2 */ /* 0x0000620008000100 */
[----:B------:R-:W-:Y:S01]  /*0790*/  NOP ;  /* 0x0000000000007918 */ /* 0x000fe20000000000 */
[----:B-1234-:R-:W-:Y:S06]  /*07a0*/  BAR.SYNC.DEFER_BLOCKING 0x0 ;  /* 0x0000000000007b1d */ /* 0x01efec0000010000 */
[----:B0-----:R-:W-:Y:S05]  /*07b0*/  @!P1 BRA `(.L_x_4) ;  /* 0x00000000001c9947 */ /* 0x001fea0003800000 */
[----:B------:R-:W0:Y:S02]  /*07c0*/  LDC.64 R6, c[0x0][0x598] ;  /* 0x00016600ff067b82 */ /* 0x000e240000000a00 */
[----:B0-----:R-:W2:Y:S02]  /*07d0*/  LDG.E.64 R6, desc[UR36][R6.64] ;  /* 0x0000002406067981 */ /* 0x001ea4000c1e1b00 */
[----:B--2---:R-:W-:-:S04]  /*07e0*/  ISETP.NE.U32.AND P0, PT, R6, RZ, PT ;  /* 0x000000ff0600720c */ /* 0x004fc80003f05070 */
[----:B------:R-:W-:-:S13]  /*07f0*/  ISETP.NE.AND.EX P0, PT, R7, RZ, PT, P0 ;  /* 0x000000ff0700720c */ /* 0x000fda0003f05300 */
[----:B------:R-:W-:Y:S05]  /*0800*/  @!P0 BRA `(.L_x_4) ;  /* 0x0000000000088947 */ /* 0x000fea0003800000 */
[----:B------:R1:W5:Y:S01]  /*0810*/  LD.E R153, desc[UR36][R6.64] ;  /* 0x0000002406997980 */ /* 0x000362000c101900 */
[----:B------:R-:W-:Y:S05]  /*0820*/  BRA `(.L_x_5) ;  /* 0x0000000000247947 */ /* 0x000fea0003800000 */
.L_x_4:
[----:B------:R-:W-:Y:S02]  /*0830*/  ULDC.64 UR4, c[0x0][0x588] ;  /* 0x0001620000047ab9 */ /* 0x000fe40000000a00 */
[----:B------:R-:W-:-:S04]  /*0840*/  ISETP.NE.U32.AND P0, PT, RZ, UR4, PT ;  /* 0x00000004ff007c0c */ /* 0x000fc8000bf05070 */
[----:B------:R-:W-:-:S13]  /*0850*/  ISETP.NE.AND.EX P0, PT, RZ, UR5, PT, P0 ;  /* 0x00000005ff007c0c */ /* 0x000fda000bf05300 */
[----:B------:R-:W-:Y:S05]  /*0860*/  @!P0 BRA `(.L_x_6) ;  /* 0x00000000000c8947 */ /* 0x000fea0003800000 */
[----:B------:R-:W0:Y:S02]  /*0870*/  LDC.64 R6, c[0x0][0x588] ;  /* 0x00016200ff067b82 */ /* 0x000e240000000a00 */
[----:B0-----:R0:W5:Y:S01]  /*0880*/  LDG.E R153, desc[UR36][R6.64] ;  /* 0x0000002406997981 */ /* 0x001162000c1e1900 */
[----:B------:R-:W-:Y:S05]  /*0890*/  BRA `(.L_x_5) ;  /* 0x0000000000087947 */ /* 0x000fea0003800000 */
.L_x_6:
[----:B------:R-:W-:Y:S02]  /*08a0*/  ULDC UR4, c[0x0][0x580] ;  /* 0x0001600000047ab9 */ /* 0x000fe40000000800 */
[----:B------:R-:W-:-:S07]  /*08b0*/  IMAD.U32 R153, RZ, RZ, UR4 ;  /* 0x00000004ff997e24 */ /* 0x000fce000f8e00ff */
.L_x_5:
[----:B------:R-:W-:Y:S02]  /*08c0*/  ULDC.64 UR4, c[0x0][0x5a0] ;  /* 0x0001680000047ab9 */ /* 0x000fe40000000a00 */
[----:B------:R-:W-:-:S04]  /*08d0*/  ISETP.NE.U32.AND P0, PT, RZ, UR4, PT ;  /* 0x00000004ff007c0c */ /* 0x000fc8000bf05070 */
[----:B------:R-:W-:-:S13]  /*08e0*/  ISETP.NE.AND.EX P0, PT, RZ, UR5, PT, P0 ;  /* 0x00000005ff007c0c */ /* 0x000fda000bf05300 */
[----:B------:R-:W-:Y:S05]  /*08f0*/  @!P0 BRA `(.L_x_7) ;  /* 0x00000000001c8947 */ /* 0x000fea0003800000 */
[----:B01----:R-:W0:Y:S02]  /*0900*/  LDC.64 R6, c[0x0][0x5a0] ;  /* 0x00016800ff067b82 */ /* 0x003e240000000a00 */
[----:B0-----:R-:W2:Y:S02]  /*0910*/  LDG.E.64 R6, desc[UR36][R6.64] ;  /* 0x0000002406067981 */ /* 0x001ea4000c1e1b00 */
[----:B--2---:R-:W-:-:S04]  /*0920*/  ISETP.NE.U32.AND P0, PT, R6, RZ, PT ;  /* 0x000000ff0600720c */ /* 0x004fc80003f05070 */
[----:B------:R-:W-:-:S13]  /*0930*/  ISETP.NE.AND.EX P0, PT, R7, RZ, PT, P0 ;  /* 0x000000ff0700720c */ /* 0x000fda0003f05300 */
[----:B------:R-:W-:Y:S05]  /*0940*/  @!P0 BRA `(.L_x_7) ;  /* 0x0000000000088947 */ /* 0x000fea0003800000 */
[----:B------:R3:W5:Y:S01]  /*0950*/  LD.E R152, desc[UR36][R6.64] ;  /* 0x0000002406987980 */ /* 0x000762000c101900 */
[----:B------:R-:W-:Y:S05]  /*0960*/  BRA `(.L_x_8) ;  /* 0x0000000000247947 */ /* 0x000fea0003800000 */
.L_x_7:
[----:B------:R-:W-:Y:S02]  /*0970*/  ULDC.64 UR4, c[0x0][0x590] ;  /* 0x0001640000047ab9 */ /* 0x000fe40000000a00 */
[----:B------:R-:W-:-:S04]  /*0980*/  ISETP.NE.U32.AND P0, PT, RZ, UR4, PT ;  /* 0x00000004ff007c0c */ /* 0x000fc8000bf05070 */
[----:B------:R-:W-:-:S13]  /*0990*/  ISETP.NE.AND.EX P0, PT, RZ, UR5, PT, P0 ;  /* 0x00000005ff007c0c */ /* 0x000fda000bf05300 */
[----:B------:R-:W-:Y:S05]  /*09a0*/  @!P0 BRA `(.L_x_9) ;  /* 0x00000000000c8947 */ /* 0x000fea0003800000 */
[----:B01----:R-:W0:Y:S02]  /*09b0*/  LDC.64 R6, c[0x0][0x590] ;  /* 0x00016400ff067b82 */ /* 0x003e240000000a00 */
[----:B0-----:R2:W5:Y:S01]  /*09c0*/  LDG.E R152, desc[UR36][R6.64] ;  /* 0x0000002406987981 */ /* 0x001562000c1e1900 */
[----:B------:R-:W-:Y:S05]  /*09d0*/  BRA `(.L_x_8) ;  /* 0x0000000000087947 */ /* 0x000fea0003800000 */
.L_x_9:
[----:B------:R-:W-:Y:S02]  /*09e0*/  ULDC UR4, c[0x0][0x584] ;  /* 0x0001610000047ab9 */ /* 0x000fe40000000800 */
[----:B------:R-:W-:-:S07]  /*09f0*/  IMAD.U32 R152, RZ, RZ, UR4 ;  /* 0x00000004ff987e24 */ /* 0x000fce000f8e00ff */
.L_x_8:
[----:B------:R-:W4:Y:S01]  /*0a00*/  LDC R2, c[0x0][0x65c] ;  /* 0x00019700ff027b82 */ /* 0x000f220000000800 */
[----:B------:R-:W4:Y:S01]  /*0a10*/  S2R R14, SR_CTAID.Y ;  /* 0x00000000000e7919 */ /* 0x000f220000002600 */
[----:B------:R-:W-:Y:S01]  /*0a20*/  ULDC UR6, c[0x0][0x28c] ;  /* 0x0000a30000067ab9 */ /* 0x000fe20000000800 */
[----:B------:R-:W-:Y:S01]  /*0a30*/  ISETP.NE.AND P0, PT, R8, 0x2, PT ;  /* 0x000000020800780c */ /* 0x000fe20003f05270 */
[----:B------:R-:W-:Y:S01]  /*0a40*/  UIADD3 UR6, UR6, 0x3f, URZ ;  /* 0x0000003f06067890 */ /* 0x000fe2000fffe03f */
[----:B0123--:R-:W0:Y:S01]  /*0a50*/  S2R R6, SR_CTAID.X ;  /* 0x0000000000067919 */ /* 0x00fe220000002500 */
[----:B------:R-:W-:Y:S01]  /*0a60*/  IMAD.MOV.U32 R7, RZ, RZ, RZ ;  /* 0x000000ffff077224 */ /* 0x000fe200078e00ff */
[----:B------:R-:W-:Y:S01]  /*0a70*/  UMOV UR39, URZ ;  /* 0x0000003f00277c82 */ /* 0x000fe20008000000 */
[----:B------:R-:W-:Y:S01]  /*0a80*/  USHF.R.S32.HI UR7, URZ, 0x1f, UR6 ;  /* 0x0000001f3f077899 */ /* 0x000fe20008011406 */
[----:B------:R-:W-:Y:S01]  /*0a90*/  UMOV UR38, URZ ;  /* 0x0000003f00267c82 */ /* 0x000fe20008000000 */
[----:B------:R-:W-:-:S02]  /*0aa0*/  ULDC.64 UR8, c[0x0][0x650] ;  /* 0x0001940000087ab9 */ /* 0x000fc40000000a00 */
[----:B------:R-:W-:-:S04]  /*0ab0*/  ULEA.HI UR7, UR7, UR6, URZ, 0x6 ;  /* 0x0000000607077291 */ /* 0x000fc8000f8f303f */
[----:B------:R-:W-:Y:S01]  /*0ac0*/  USHF.R.S32.HI UR40, URZ, 0x6, UR7 ;  /* 0x000000063f287899 */ /* 0x000fe20008011407 */
[----:B----4-:R-:W-:-:S13]  /*0ad0*/  ISETP.NE.AND P1, PT, R2, 0x1, PT ;  /* 0x000000010200780c */ /* 0x010fda0003f25270 */
[----:B------:R-:W0:Y:S01]  /*0ae0*/  @P1 LDC R19, c[0x0][0x10] ;  /* 0x00000400ff131b82 */ /* 0x000e220000000800 */
[----:B------:R-:W-:Y:S02]  /*0af0*/  @P1 IMAD.MOV.U32 R8, RZ, RZ, R14 ;  /* 0x000000ffff081224 */ /* 0x000fe400078e000e */
[----:B------:R-:W-:Y:S02]  /*0b00*/  @P1 IMAD.MOV.U32 R9, RZ, RZ, RZ ;  /* 0x000000ffff091224 */ /* 0x000fe400078e00ff */
[----:B------:R-:W-:-:S03]  /*0b10*/  @P1 IMAD.MOV.U32 R17, RZ, RZ, RZ ;  /* 0x000000ffff111224 */ /* 0x000fc600078e00ff */
[----:B------:R-:W1:Y:S01]  /*0b20*/  @!P1 LDC R11, c[0x0][0xc] ;  /* 0x00000300ff0b9b82 */ /* 0x000e620000000800 */
[----:B------:R-:W-:Y:S01]  /*0b30*/  ULDC UR4, c[0x0][0xc] ;  /* 0x0000030000047ab9 */ /* 0x000fe20000000800 */
[----:B------:R-:W-:Y:S02]  /*0b40*/  ULDC UR5, c[0x0][0x10] ;  /* 0x0000040000057ab9 */ /* 0x000fe40000000800 */
[----:B------:R-:W-:-:S04]  /*0b50*/  UIMAD.WIDE.U32 UR4, UR4, UR5, URZ ;  /* 0x00000005040472a5 */ /* 0x000fc8000f8e003f */
[----:B------:R-:W2:Y:S01]  /*0b60*/  LDC R2, c[0x0][0x14] ;  /* 0x00000500ff027b82 */ /* 0x000ea20000000800 */
[----:B0-----:R-:W-:-:S04]  /*0b70*/  @P1 IMAD.WIDE.U32 R18, R6, R19, R8 ;  /* 0x0000001306121225 */ /* 0x001fc800078e0008 */
[----:B------:R-:W-:Y:S02]  /*0b80*/  @P1 IMAD.IADD R17, R19, 0x1, R17 ;  /* 0x0000000113111824 */ /* 0x000fe400078e0211 */
[----:B-1----:R-:W-:-:S04]  /*0b90*/  @!P1 IMAD.WIDE.U32 R8, R11, R14, R6 ;  /* 0x0000000e0b089225 */ /* 0x002fc800078e0006 */
[----:B------:R-:W-:Y:S02]  /*0ba0*/  @!P1 IMAD.MOV.U32 R18, RZ, RZ, R8 ;  /* 0x000000ffff129224 */ /* 0x000fe400078e0008 */
[----:B------:R-:W-:Y:S02]  /*0bb0*/  @!P1 IMAD.MOV.U32 R17, RZ, RZ, R9 ;  /* 0x000000ffff119224 */ /* 0x000fe400078e0009 */
[----:B--2---:R-:W-:-:S04]  /*0bc0*/  IMAD.WIDE.U32 R12, R2, UR4, RZ ;  /* 0x00000004020c7c25 */ /* 0x004fc8000f8e00ff */
[----:B------:R-:W-:Y:S01]  /*0bd0*/  IMAD R23, R2, UR5, RZ ;  /* 0x0000000502177c24 */ /* 0x000fe2000f8e02ff */
[----:B------:R0:W-:Y:S03]  /*0be0*/  STL.64 [R1], R12 ;  /* 0x0000000c01007387 */ /* 0x0001e60000100a00 */
[----:B------:R-:W-:Y:S01]  /*0bf0*/  IMAD.IADD R23, R13, 0x1, R23 ;  /* 0x000000010d177824 */ /* 0x000fe200078e0217 */
[----:B------:R-:W-:Y:S06]  /*0c00*/  @P0 BRA `(.L_x_10) ;  /* 0x0000000000200947 */ /* 0x000fec0003800000 */
[----:B------:R-:W-:Y:S01]  /*0c10*/  UISETP.GE.U32.AND UP0, UPT, UR40, 0xb, UPT ;  /* 0x0000000b2800788c */ /* 0x000fe2000bf06070 */
[----:B------:R-:W-:Y:S01]  /*0c20*/  IADD3 R18, P0, R18, R12, RZ ;  /* 0x0000000c12127210 */ /* 0x000fe20007f1e0ff */
[----:B------:R-:W-:Y:S01]  /*0c30*/  UIMAD.WIDE.U32 UR4, UR40, -0x45d1745d, URZ ;  /* 0xba2e8ba3280478a5 */ /* 0x000fe2000f8e003f */
[----:B------:R-:W-:-:S03]  /*0c40*/  UMOV UR38, URZ ;  /* 0x0000003f00267c82 */ /* 0x000fc60008000000 */
[----:B------:R-:W-:Y:S01]  /*0c50*/  USHF.R.U32.HI UR4, URZ, 0x3, UR5 ;  /* 0x000000033f047899 */ /* 0x000fe20008011605 */
[----:B------:R-:W-:-:S03]  /*0c60*/  IMAD.X R17, R23, 0x1, R17, P0 ;  /* 0x0000000117117824 */ /* 0x000fc600000e0611 */
[----:B------:R-:W-:Y:S02]  /*0c70*/  UIMAD UR39, UR4, -0xb, UR40 ;  /* 0xfffffff5042778a4 */ /* 0x000fe4000f8e0228 */
[----:B------:R-:W-:-:S12]  /*0c80*/  @UP0 ULOP3.LUT UR38, UR4, 0x1, URZ, 0xc0, !UPT ;  /* 0x0000000104260892 */ /* 0x000fd8000f8ec03f */
.L_x_10:
[----:B------:R-:W-:Y:S01]  /*0c90*/  ISETP.GE.U32.AND P0, PT, R18, UR8, PT ;  /* 0x0000000812007c0c */ /* 0x000fe2000bf06070 */
[----:B------:R-:W-:Y:S01]  /*0ca0*/  IMAD.MOV.U32 R19, RZ, RZ, -0x1 ;  /* 0xffffffffff137424 */ /* 0x000fe200078e00ff */
[----:B------:R-:W-:Y:S01]  /*0cb0*/  PRMT R8, RZ, 0x7610, R8 ;  /* 0x00007610ff087816 */ /* 0x000fe20000000008 */
[----:B------:R-:W-:Y:S01]  /*0cc0*/  IMAD.MOV.U32 R22, RZ, RZ, -0x1 ;  /* 0xffffffffff167424 */ /* 0x000fe200078e00ff */
[----:B------:R-:W-:Y:S01]  /*0cd0*/  ISETP.GE.U32.AND.EX P0, PT, R17, UR9, PT, P0 ;  /* 0x0000000911007c0c */ /* 0x000fe2000bf06100 */
[----:B------:R-:W-:-:S12]  /*0ce0*/  IMAD.MOV.U32 R2, RZ, RZ, -0x1 ;  /* 0xffffffffff027424 */ /* 0x000fd800078e00ff */
[----:B------:R-:W-:Y:S05]  /*0cf0*/  @P0 BRA `(.L_x_11) ;  /* 0x00000004005c0947 */ /* 0x000fea0003800000 */
[----:B------:R-:W1:Y:S01]  /*0d00*/  LDC.64 R20, c[0x0][0x628] ;  /* 0x00018a00ff147b82 */ /* 0x000e620000000a00 */
[----:B------:R-:W-:Y:S02]  /*0d10*/  IMAD.MOV.U32 R8, RZ, RZ, R18 ;  /* 0x000000ffff087224 */ /* 0x000fe400078e0012 */
[----:B------:R-:W-:-:S05]  /*0d20*/  IMAD.MOV.U32 R9, RZ, RZ, R17 ;  /* 0x000000ffff097224 */ /* 0x000fca00078e0011 */
[----:B------:R-:W2:Y:S08]  /*0d30*/  LDC R2, c[0x0][0x630] ;  /* 0x00018c00ff027b82 */ /* 0x000eb00000000800 */
[----:B------:R-:W3:Y:S01]  /*0d40*/  LDC.64 R24, c[0x0][0x620] ;  /* 0x00018800ff187b82 */ /* 0x000ee20000000a00 */
[----:B-1----:R-:W-:-:S04]  /*0d50*/  ISETP.NE.U32.AND P0, PT, R20, RZ, PT ;  /* 0x000000ff1400720c */ /* 0x002fc80003f05070 */
[----:B------:R-:W-:-:S13]  /*0d60*/  ISETP.NE.AND.EX P0, PT, R21, RZ, PT, P0 ;  /* 0x000000ff1500720c */ /* 0x000fda0003f05300 */
[----:B--23--:R-:W-:Y:S05]  /*0d70*/  @!P0 BRA `(.L_x_12) ;  /* 0x0000000000288947 */ /* 0x00cfea0003800000 */
[----:B0-----:R-:W0:Y:S02]  /*0d80*/  LDC R13, c[0x0][0x634] ;  /* 0x00018d00ff0d7b82 */ /* 0x001e240000000800 */
[----:B0-----:R-:W-:-:S05]  /*0d90*/  IADD3 R13, P0, R18, R13, RZ ;  /* 0x0000000d120d7210 */ /* 0x001fca0007f1e0ff */
[----:B------:R-:W-:-:S04]  /*0da0*/  IMAD.X R15, RZ, RZ, R17, P0 ;  /* 0x000000ffff0f7224 */ /* 0x000fc800000e0611 */
[----:B------:R-:W-:-:S04]  /*0db0*/  IMAD.WIDE.U32 R8, R15, R20, RZ ;  /* 0x000000140f087225 */ /* 0x000fc800078e00ff */
[----:B------:R-:W-:-:S04]  /*0dc0*/  IMAD.WIDE.U32 R10, P0, R13, R21, R8 ;  /* 0x000000150d0a7225 */ /* 0x000fc80007800008 */
[----:B------:R-:W-:-:S04]  /*0dd0*/  IMAD.WIDE.U32 R8, R13, R20, RZ ;  /* 0x000000140d087225 */ /* 0x000fc800078e00ff */
[----:B------:R-:W-:Y:S01]  /*0de0*/  IMAD.X R13, RZ, RZ, RZ, P0 ;  /* 0x000000ffff0d7224 */ /* 0x000fe200000e06ff */
[----:B------:R-:W-:Y:S01]  /*0df0*/  IADD3 RZ, P0, R9, R10, RZ ;  /* 0x0000000a09ff7210 */ /* 0x000fe20007f1e0ff */
[----:B------:R-:W-:-:S04]  /*0e00*/  IMAD.MOV.U32 R12, RZ, RZ, R11 ;  /* 0x000000ffff0c7224 */ /* 0x000fc800078e000b */
[----:B------:R-:W-:-:S08]  /*0e10*/  IMAD.WIDE.U32.X R8, R15, R21, R12, P0 ;  /* 0x000000150f087225 */ /* 0x000fd000000e040c */
.L_x_12:
[-CC-:B------:R-:W-:Y:S01]  /*0e20*/  SHF.R.U64 R31, R8, R2.reuse, R9.reuse ;  /* 0x00000002081f7219 */ /* 0x180fe20000001209 */
[----:B0-----:R-:W0:Y:S01]  /*0e30*/  LDC R12, c[0x0][0x618] ;  /* 0x00018600ff0c7b82 */ /* 0x001e220000000800 */
[----:B------:R-:W-:Y:S01]  /*0e40*/  SHF.R.U32.HI R7, RZ, R2, R9 ;  /* 0x00000002ff077219 */ /* 0x000fe20000011609 */
[----:B------:R-:W-:Y:S01]  /*0e50*/  ULDC UR4, c[0x0][0x150] ;  /* 0x0000540000047ab9 */ /* 0x000fe20000000800 */
[----:B------:R-:W-:Y:S01]  /*0e60*/  IADD3 R11, P0, RZ, -R31, RZ ;  /* 0x8000001fff0b7210 */ /* 0x000fe20007f1e0ff */
[----:B------:R-:W-:Y:S01]  /*0e70*/  IMAD.MOV.U32 R19, RZ, RZ, R17 ;  /* 0x000000ffff137224 */ /* 0x000fe200078e0011 */
[----:B------:R-:W-:-:S03]  /*0e80*/  I2FP.F32.U32 R2, R6 ;  /* 0x0000000600027245 */ /* 0x000fc60000201000 */
[----:B------:R-:W1:Y:S01]  /*0e90*/  LDC.64 R26, c[0x0][0x640] ;  /* 0x00019000ff1a7b82 */ /* 0x000e620000000a00 */
[----:B------:R-:W-:Y:S02]  /*0ea0*/  IMAD.X R13, RZ, RZ, ~R7, P0 ;  /* 0x000000ffff0d7224 */ /* 0x000fe400000e0e07 */
[----:B------:R-:W-:Y:S01]  /*0eb0*/  FMUL R2, R2, UR4 ;  /* 0x0000000402027c20 */ /* 0x000fe20008400000 */
[----:B------:R-:W-:Y:S01]  /*0ec0*/  IMAD.WIDE.U32 R8, R11, R24, R18 ;  /* 0x000000180b087225 */ /* 0x000fe200078e0012 */
[----:B------:R-:W-:-:S03]  /*0ed0*/  ULDC UR4, c[0x0][0x154] ;  /* 0x0000550000047ab9 */ /* 0x000fc60000000800 */
[----:B------:R-:W-:Y:S01]  /*0ee0*/  IMAD R10, R13, R24, RZ ;  /* 0x000000180d0a7224 */ /* 0x000fe200078e02ff */
[----:B------:R-:W2:Y:S01]  /*0ef0*/  LDC R7, c[0x0][0x144] ;  /* 0x00005100ff077b82 */ /* 0x000ea20000000800 */
[----:B------:R-:W3:Y:S02]  /*0f00*/  F2I.U32.TRUNC.NTZ R2, R2 ;  /* 0x0000000200027305 */ /* 0x000ee4000020f000 */
[----:B------:R-:W-:-:S04]  /*0f10*/  IMAD R11, R11, R25, R10 ;  /* 0x000000190b0b7224 */ /* 0x000fc800078e020a */
[----:B------:R-:W-:Y:S01]  /*0f20*/  IMAD.IADD R9, R9, 0x1, R11 ;  /* 0x0000000109097824 */ /* 0x000fe200078e020b */
[----:B------:R-:W4:Y:S01]  /*0f30*/  LDC R22, c[0x0][0x608] ;  /* 0x00018200ff167b82 */ /* 0x000f220000000800 */
[----:B------:R-:W-:-:S03]  /*0f40*/  IMAD.MOV.U32 R11, RZ, RZ, -0x1 ;  /* 0xffffffffff0b7424 */ /* 0x000fc600078e00ff */
[--C-:B0-----:R-:W-:Y:S02]  /*0f50*/  SHF.R.U64 R20, R8, R12, R9.reuse ;  /* 0x0000000c08147219 */ /* 0x101fe40000001209 */
[----:B------:R-:W-:Y:S02]  /*0f60*/  I2FP.F32.U32 R8, R14 ;  /* 0x0000000e00087245 */ /* 0x000fe40000201000 */
[----:B------:R-:W0:Y:S01]  /*0f70*/  LDC R24, c[0x0][0x658] ;  /* 0x00019600ff187b82 */ /* 0x000e220000000800 */
[----:B-1----:R-:W-:Y:S01]  /*0f80*/  ISETP.NE.U32.AND P0, PT, R26, RZ, PT ;  /* 0x000000ff1a00720c */ /* 0x002fe20003f05070 */
[----:B---3--:R-:W-:Y:S02]  /*0f90*/  IMAD.MOV R10, RZ, RZ, -R2 ;  /* 0x000000ffff0a7224 */ /* 0x008fe400078e0a02 */
[----:B------:R-:W-:Y:S01]  /*0fa0*/  FMUL R8, R8, UR4 ;  /* 0x0000000408087c20 */ /* 0x000fe20008400000 */
[----:B------:R-:W-:Y:S02]  /*0fb0*/  SHF.R.U32.HI R9, RZ, R12, R9 ;  /* 0x0000000cff097219 */ /* 0x000fe40000011609 */
[----:B------:R-:W-:Y:S01]  /*0fc0*/  ISETP.NE.AND.EX P0, PT, R27, RZ, PT, P0 ;  /* 0x000000ff1b00720c */ /* 0x000fe20003f05300 */
[----:B------:R1:W3:Y:S01]  /*0fd0*/  F2I.U32.TRUNC.NTZ R15, R8 ;  /* 0x00000008000f7305 */ /* 0x0002e2000020f000 */
[----:B------:R-:W1:Y:S01]  /*0fe0*/  LDC R19, c[0x0][0x148] ;  /* 0x00005200ff137b82 */ /* 0x000e620000000800 */
[----:B--2---:R-:W-:-:S07]  /*0ff0*/  IMAD R2, R7, R10, R6 ;  /* 0x0000000a07027224 */ /* 0x004fce00078e0206 */
[----:B------:R-:W2:Y:S01]  /*1000*/  LDC R25, c[0x0][0x600] ;  /* 0x00018000ff197b82 */ /* 0x000ea20000000800 */
[-CC-:B----4-:R-:W-:Y:S02]  /*1010*/  SHF.R.U64 R32, R20, R22.reuse, R9.reuse ;  /* 0x0000001614207219 */ /* 0x190fe40000001209 */
[----:B------:R-:W-:Y:S01]  /*1020*/  SHF.R.U32.HI R7, RZ, R22, R9 ;  /* 0x00000016ff077219 */ /* 0x000fe20000011609 */
[----:B------:R-:W-:-:S04]  /*1030*/  IMAD.MOV.U32 R9, RZ, RZ, 0x1 ;  /* 0x00000001ff097424 */ /* 0x000fc800078e00ff */
[----:B------:R-:W4:Y:S01]  /*1040*/  LDC R28, c[0x0][0x648] ;  /* 0x00019200ff1c7b82 */ /* 0x000f220000000800 */
[-C--:B0-----:R-:W-:Y:S02]  /*1050*/  SHF.L.U32 R6, R11, R24.reuse, RZ ;  /* 0x000000180b067219 */ /* 0x081fe400000006ff */
[--C-:B------:R-:W-:Y:S02]  /*1060*/  SHF.R.U64 R22, R32, R24, R7.reuse ;  /* 0x0000001820167219 */ /* 0x100fe40000001207 */
[----:B------:R-:W-:Y:S02]  /*1070*/  LOP3.LUT R13, RZ, R6, RZ, 0x33, !PT ;  /* 0x00000006ff0d7212 */ /* 0x000fe400078e33ff */
[-C--:B------:R-:W-:Y:S01]  /*1080*/  SHF.R.U32.HI R7, RZ, R24.reuse, R7 ;  /* 0x00000018ff077219 */ /* 0x080fe20000011607 */
[----:B------:R-:W0:Y:S01]  /*1090*/  LDC R29, c[0x0][0x638] ;  /* 0x00018e00ff1d7b82 */ /* 0x000e220000000800 */
[----:B------:R-:W-:Y:S01]  /*10a0*/  SHF.L.U32 R12, R9, R24, RZ ;  /* 0x00000018090c7219 */ /* 0x000fe200000006ff */
[----:B------:R-:W-:-:S06]  /*10b0*/  IMAD.MOV.U32 R6, RZ, RZ, R22 ;  /* 0x000000ffff067224 */ /* 0x000fcc00078e0016 */
[----:B------:R-:W0:Y:S01]  /*10c0*/  LDC R30, c[0x0][0x610] ;  /* 0x00018400ff1e7b82 */ /* 0x000e220000000800 */
[----:B-1-3--:R-:W-:Y:S05]  /*10d0*/  @!P0 BRA `(.L_x_13) ;  /* 0x0000000000288947 */ /* 0x00afea0003800000 */
[----:B------:R-:W1:Y:S02]  /*10e0*/  LDC R11, c[0x0][0x64c] ;  /* 0x00019300ff0b7b82 */ /* 0x000e640000000800 */
[----:B-1----:R-:W-:-:S05]  /*10f0*/  IADD3 R11, P0, R22, R11, RZ ;  /* 0x0000000b160b7210 */ /* 0x002fca0007f1e0ff */
        /* <DEDUP_REMOVED lines=8> */
.L_x_13:
[----:B----4-:R-:W-:Y:S01]  /*1180*/  SHF.R.U64 R6, R6, R28, R7 ;  /* 0x0000001c06067219 */ /* 0x010fe20000001207 */
[----:B--2---:R-:W-:Y:S01]  /*1190*/  VIADD R7, R25, 0xffffffff ;  /* 0xffffffff19077836 */ /* 0x004fe20000000000 */
[----:B------:R-:W-:Y:S01]  /*11a0*/  LOP3.LUT R13, R32, R13, RZ, 0xc0, !PT ;  /* 0x0000000d200d7212 */ /* 0x000fe200078ec0ff */
[----:B------:R-:W-:Y:S02]  /*11b0*/  IMAD.MOV R15, RZ, RZ, -R15 ;  /* 0x000000ffff0f7224 */ /* 0x000fe400078e0a0f */
[----:B------:R-:W-:Y:S01]  /*11c0*/  IMAD.MOV R8, RZ, RZ, -R6 ;  /* 0x000000ffff087224 */ /* 0x000fe200078e0a06 */
[----:B------:R-:W-:Y:S01]  /*11d0*/  LOP3.LUT R7, R20, R7, RZ, 0xc0, !PT ;  /* 0x0000000714077212 */ /* 0x000fe200078ec0ff */
[----:B------:R-:W-:Y:S02]  /*11e0*/  IMAD R13, R12, R6, R13 ;  /* 0x000000060c0d7224 */ /* 0x000fe400078e020d */
[----:B------:R-:W-:Y:S02]  /*11f0*/  @P1 IMAD R2, R19, R15, R14 ;  /* 0x0000000f13021224 */ /* 0x000fe400078e020e */
[----:B0-----:R-:W-:-:S02]  /*1200*/  IMAD R6, R8, R29, R22 ;  /* 0x0000001d08067224 */ /* 0x001fc400078e0216 */
[----:B------:R-:W-:Y:S02]  /*1210*/  IMAD R2, R13, R30, R2 ;  /* 0x0000001e0d027224 */ /* 0x000fe400078e0202 */
[----:B------:R-:W-:Y:S02]  /*1220*/  IMAD R19, R6, R25, R7 ;  /* 0x0000001906137224 */ /* 0x000fe400078e0207 */
[----:B------:R-:W-:-:S03]  /*1230*/  IMAD.MOV.U32 R8, RZ, RZ, 0x1 ;  /* 0x00000001ff087424 */ /* 0x000fc600078e00ff */
[----:B------:R-:W-:Y:S02]  /*1240*/  SEL R22, R19, R2, !P1 ;  /* 0x0000000213167207 */ /* 0x000fe40004800000 */
[----:B------:R-:W-:Y:S01]  /*1250*/  SEL R19, R2, R19, !P1 ;  /* 0x0000001302137207 */ /* 0x000fe20004800000 */
[----:B------:R-:W-:-:S07]  /*1260*/  IMAD.MOV.U32 R2, RZ, RZ, R31 ;  /* 0x000000ffff027224 */ /* 0x000fce00078e001f */
.L_x_11:
[----:B------:R-:W-:Y:S05]  /*1270*/  @!P2 BRA `(.L_x_14) ;  /* 0x000000740090a947 */ /* 0x000fea0003800000 */
[----:B------:R-:W-:-:S13]  /*1280*/  ISETP.GT.U32.AND P0, PT, R33, 0x1, PT ;  /* 0x000000012100780c */ /* 0x000fda0003f04070 */
[----:B------:R-:W-:Y:S05]  /*1290*/  @P0 EXIT ;  /* 0x000000000000094d */ /* 0x000fea0003800000 */
.L_x_15:
[----:B------:R-:W-:-:S08]  /*12a0*/  NOP ;  /* 0x0000000000007918 */ /* 0x000fd00000000000 */
[----:B------:R-:W1:Y:S02]  /*12b0*/  USETMAXREG.TRY_ALLOC.CTAPOOL UP0, 0xe8 ;  /* 0x000000e8000079c8 */ /* 0x000e640008000600 */
[----:B-1----:R-:W-:-:S13]  /*12c0*/  PLOP3.LUT P0, PT, PT, PT, UP0, 0x80, 0x0 ;  /* 0x000000000000781c */ /* 0x002fda0003f0f008 */
[----:B------:R-:W-:Y:S05]  /*12d0*/  @!P0 BRA `(.L_x_15) ;  /* 0xfffffffc00f08947 */ /* 0x000fea000383ffff */
[----:B------:R-:W-:-:S13]  /*12e0*/  LOP3.LUT P0, RZ, R8, 0xff, RZ, 0xc0, !PT ;  /* 0x000000ff08ff7812 */ /* 0x000fda000780c0ff */
[----:B------:R-:W-:Y:S05]  /*12f0*/  @!P0 EXIT ;  /* 0x000000000000894d */ /* 0x000fea0003800000 */
[----:B------:R-:W1:Y:S01]  /*1300*/  S2UR UR4, SR_CgaCtaId ;  /* 0x00000000000479c3 */ /* 0x000e620000008800 */
[----:B------:R-:W-:Y:S01]  /*1310*/  VIADD R6, R5, 0xffffffff ;  /* 0xffffffff05067836 */ /* 0x000fe20000000000 */
[----:B------:R-:W-:Y:S01]  /*1320*/  SHF.R.S32.HI R0, RZ, 0x1f, R3 ;  /* 0x0000001fff007819 */ /* 0x000fe20000011403 */
[----:B------:R-:W-:Y:S01]  /*1330*/  UMOV UR41, 0x400 ;  /* 0x0000040000297882 */ /* 0x000fe20000000000 */
[----:B------:R-:W-:Y:S02]  /*1340*/  UISETP.LT.AND UP0, UPT, UR40, 0x1, UPT ;  /* 0x000000012800788c */ /* 0x000fe4000bf01270 */
[----:B------:R-:W-:Y:S01]  /*1350*/  R2UR UR42, R6 ;  /* 0x00000000062a72ca */ /* 0x000fe200000e0000 */
[----:B------:R-:W-:Y:S01]  /*1360*/  ULDC UR5, c[0x0][0x284] ;  /* 0x0000a10000057ab9 */ /* 0x000fe20000000800 */
[CC--:B------:R-:W-:Y:S01]  /*1370*/  LEA.HI R4, R0.reuse, R3.reuse, RZ, 0x2 ;  /* 0x0000000300047211 */ /* 0x0c0fe200078f10ff */
[----:B------:R-:W-:Y:S01]  /*1380*/  USEL UR43, UR40, 0x1, UP0 ;  /* 0x00000001282b7887 */ /* 0x000fe20008000000 */
[----:B------:R-:W-:Y:S01]  /*1390*/  LEA.HI R0, R0, R3, RZ, 0x5 ;  /* 0x0000000300007211 */ /* 0x000fe200078f28ff */
[----:B------:R-:W-:Y:S01]  /*13a0*/  USHF.L.U32 UR44, UR40, 0x1, URZ ;  /* 0x00000001282c7899 */ /* 0x000fe2000800063f */
[--C-:B------:R-:W-:Y:S01]  /*13b0*/  SHF.R.S32.HI R154, RZ, 0x2, R4.reuse ;  /* 0x00000002ff9a7819 */ /* 0x100fe20000011404 */
[----:B------:R-:W-:Y:S01]  /*13c0*/  UIADD3 UR43, -UR43, UR40, URZ ;  /* 0x000000282b2b7290 */ /* 0x000fe2000fffe13f */
[----:B------:R-:W-:-:S02]  /*13d0*/  SHF.R.S32.HI R5, RZ, 0x1f, R4 ;  /* 0x0000001fff057819 */ /* 0x000fc40000011404 */
[----:B------:R-:W-:Y:S02]  /*13e0*/  LOP3.LUT R156, R4, 0xfffffffc, RZ, 0xc0, !PT ;  /* 0xfffffffc049c7812 */ /* 0x000fe400078ec0ff */
[----:B------:R-:W-:Y:S01]  /*13f0*/  LEA.HI R5, R5, R154, RZ, 0x3 ;  /* 0x0000009a05057211 */ /* 0x000fe200078f18ff */
[----:B------:R-:W-:Y:S01]  /*1400*/  USHF.L.U32 UR42, UR42, 0x3, URZ ;  /* 0x000000032a2a7899 */ /* 0x000fe2000800063f */
[----:B------:R-:W-:Y:S01]  /*1410*/  ISETP.NE.AND P0, PT, R6, RZ, PT ;  /* 0x000000ff0600720c */ /* 0x000fe20003f05270 */
[----:B------:R-:W-:Y:S01]  /*1420*/  IMAD.IADD R156, R3, 0x1, -R156 ;  /* 0x00000001039c7824 */ /* 0x000fe200078e0a9c */
[----:B------:R-:W-:Y:S01]  /*1430*/  LOP3.LUT R5, R5, 0xfffffff8, RZ, 0xc0, !PT ;  /* 0xfffffff805057812 */ /* 0x000fe200078ec0ff */
[----:B-1----:R-:W-:Y:S02]  /*1440*/  ULEA UR41, UR4, UR41, 0x18 ;  /* 0x0000002904297291 */ /* 0x002fe4000f8ec03f */
[----:B------:R-:W-:Y:S01]  /*1450*/  IMAD.U32 R158, RZ, RZ, UR42 ;  /* 0x0000002aff9e7e24 */ /* 0x000fe2000f8e00ff */
[----:B------:R-:W-:Y:S01]  /*1460*/  SEL R163, RZ, 0x1, P0 ;  /* 0x00000001ffa37807 */ /* 0x000fe20000000000 */
[----:B------:R-:W-:Y:S01]  /*1470*/  IMAD.IADD R154, R154, 0x1, -R5 ;  /* 0x000000019a9a7824 */ /* 0x000fe200078e0a05 */
[----:B------:R-:W-:Y:S01]  /*1480*/  UIADD3 UR45, UR41, 0xc0, URZ ;  /* 0x000000c0292d7890 */ /* 0x000fe2000fffe03f */
[----:B------:R-:W-:-:S02]  /*1490*/  SHF.R.S32.HI R5, RZ, 0x5, R0 ;  /* 0x00000005ff057819 */ /* 0x000fc40000011400 */
[C---:B------:R-:W-:Y:S02]  /*14a0*/  LOP3.LUT R160, R158.reuse, 0x8, RZ, 0xc0, !PT ;  /* 0x000000089ea07812 */ /* 0x040fe400078ec0ff */
[--C-:B------:R-:W-:Y:S01]  /*14b0*/  SHF.R.S32.HI R155, RZ, 0x1f, R154.reuse ;  /* 0x0000001fff9b7819 */ /* 0x100fe2000001149a */
[C-C-:B------:R-:W-:Y:S01]  /*14c0*/  IMAD R161, R5.reuse, -0x10, -R154.reuse ;  /* 0xfffffff005a17824 */ /* 0x140fe200078e0a9a */
[----:B------:R-:W-:Y:S01]  /*14d0*/  LOP3.LUT R158, R158, 0x8, RZ, 0xc, !PT ;  /* 0x000000089e9e7812 */ /* 0x000fe200078e0cff */
[----:B------:R-:W-:Y:S01]  /*14e0*/  IMAD.U32 R159, RZ, RZ, UR45 ;  /* 0x0000002dff9f7e24 */ /* 0x000fe2000f8e00ff */
[----:B------:R-:W-:Y:S01]  /*14f0*/  LOP3.LUT R160, R160, 0x18, RZ, 0x3c, !PT ;  /* 0x00000018a0a07812 */ /* 0x000fe200078e3cff */
[----:B------:R-:W-:-:S04]  /*1500*/  IMAD.WIDE R154, R5, 0x10, R154 ;  /* 0x00000010059a7825 */ /* 0x000fc800078e029a */
[----:B------:R-:W-:Y:S02]  /*1510*/  VIADD R157, R159, UR42 ;  /* 0x0000002a9f9d7c36 */ /* 0x000fe40008000000 */
[----:B------:R-:W-:-:S07]  /*1520*/  VIADD R161, R161, UR5 ;  /* 0x00000005a1a17c36 */ /* 0x000fce0008000000 */
.L_x_295:
[----:B------:R-:W-:Y:S01]  /*1530*/  SHF.L.U32 R0, R163, 0x1f, RZ ;  /* 0x0000001fa3007819 */ /* 0x000fe200000006ff */
[----:B------:R-:W-:Y:S02]  /*1540*/  ULDC UR4, c[0x0][0x28c] ;  /* 0x0000a30000047ab9 */ /* 0x000fe40000000800 */
[----:B------:R-:W-:Y:S01]  /*1550*/  ISETP.LT.AND P1, PT, RZ, UR4, PT ;  /* 0x00000004ff007c0c */ /* 0x000fe2000bf21270 */
[----:B-1----:R-:W1:Y:S02]  /*1560*/  SYNCS.PHASECHK.TRANS64.TRYWAIT P0, [R159+UR42], R0 ;  /* 0x000000009f0075a7 */ /* 0x002e64000800016a */
[----:B-1-34-:R-:W-:Y:S10]  /*1570*/  @!P0 BRA `(.L_x_16) ;  /* 0x0000008400c48947 */ /* 0x01aff40003800000 */
.L_x_324:
[----:B------:R-:W-:Y:S05]  /*1580*/  @P1 BRA `(.L_x_17) ;  /* 0x0000000000401947 */ /* 0x000fea0003800000 */
[----:B-1----:R-:W-:Y:S01]  /*1590*/  MOV R0, 0x0 ;  /* 0x0000000000007802 */ /* 0x002fe20000000f00 */
[----:B------:R-:W-:Y:S01]  /*15a0*/  ULDC.64 UR4, c[0x4][0x68] ;  /* 0x01001a0000047ab9 */ /* 0x000fe20000000a00 */
[----:B------:R-:W-:Y:S01]  /*15b0*/  ULDC.64 UR6, c[0x4][0x8] ;  /* 0x0100020000067ab9 */ /* 0x000fe20000000a00 */
[----:B------:R-:W-:Y:S01]  /*15c0*/  IMAD.U32 R4, RZ, RZ, UR4 ;  /* 0x00000004ff047e24 */ /* 0x000fe2000f8e00ff */
[----:B------:R1:W2:Y:S01]  /*15d0*/  LDC.64 R14, c[0x4][R0] ;  /* 0x01000000000e7b82 */ /* 0x0002a20000000a00 */
[----:B------:R-:W-:Y:S01]  /*15e0*/  IMAD.U32 R5, RZ, RZ, UR5 ;  /* 0x00000005ff057e24 */ /* 0x000fe2000f8e00ff */
[----:B------:R-:W-:Y:S01]  /*15f0*/  ULDC.64 UR4, c[0x4][0x70] ;  /* 0x01001c0000047ab9 */ /* 0x000fe20000000a00 */
[----:B------:R-:W-:Y:S02]  /*1600*/  IMAD.U32 R10, RZ, RZ, UR6 ;  /* 0x00000006ff0a7e24 */ /* 0x000fe4000f8e00ff */
[----:B------:R-:W-:Y:S02]  /*1610*/  IMAD.U32 R6, RZ, RZ, UR4 ;  /* 0x00000004ff067e24 */ /* 0x000fe4000f8e00ff */
[----:B------:R-:W-:-:S02]  /*1620*/  IMAD.U32 R7, RZ, RZ, UR5 ;  /* 0x00000005ff077e24 */ /* 0x000fc4000f8e00ff */
[----:B------:R-:W-:Y:S02]  /*1630*/  IMAD.U32 R11, RZ, RZ, UR7 ;  /* 0x00000007ff0b7e24 */ /* 0x000fe4000f8e00ff */
[----:B------:R-:W-:Y:S02]  /*1640*/  IMAD.MOV.U32 R8, RZ, RZ, 0x1e1 ;  /* 0x000001e1ff087424 */ /* 0x000fe400078e00ff */
[----:B0-----:R-:W-:Y:S02]  /*1650*/  IMAD.MOV.U32 R12, RZ, RZ, 0x1 ;  /* 0x00000001ff0c7424 */ /* 0x001fe400078e00ff */
[----:B-1----:R-:W-:-:S07]  /*1660*/  IMAD.MOV.U32 R13, RZ, RZ, RZ ;  /* 0x000000ffff0d7224 */ /* 0x002fce00078e00ff */
[----:B------:R-:W-:-:S07]  /*1670*/  LEPC R20, `(.L_x_17) ;  /* 0x000000001014794e */ /* 0x000fce0000000000 */
[----:B--2--5:R-:W-:Y:S05]  /*1680*/  CALL.ABS.NOINC R14 ;  /* 0x000000000e007343 */ /* 0x024fea0003c00000 */
.L_x_17:
[----:B-1----:R-:W-:-:S04]  /*1690*/  LOP3.LUT R0, R16, 0x1, RZ, 0xfc, !PT ;  /* 0x0000000110007812 */ /* 0x002fc800078efcff */
[----:B------:R-:W-:-:S13]  /*16a0*/  ISETP.NE.AND P0, PT, R0, 0x3, PT ;  /* 0x000000030000780c */ /* 0x000fda0003f05270 */
[----:B------:R-:W-:Y:S05]  /*16b0*/  @!P0 BRA `(.L_x_18) ;  /* 0x0000000000048947 */ /* 0x000fea0003800000 */
[----:B------:R-:W-:Y:S01]  /*16c0*/  BPT.TRAP 0x1 ;  /* 0x000000040000795c */ /* 0x000fe20000300000 */
.L_x_18:
[----:B------:R-:W-:Y:S02]  /*16d0*/  IMAD.U32 R3, RZ, RZ, UR39 ;  /* 0x00000027ff037e24 */ /* 0x000fe4000f8e00ff */
[----:B------:R-:W-:-:S03]  /*16e0*/  IMAD.U32 R0, RZ, RZ, UR38 ;  /* 0x00000026ff007e24 */ /* 0x000fc6000f8e00ff */
[----:B------:R-:W-:Y:S02]  /*16f0*/  LEA R3, R3, UR41, 0x3 ;  /* 0x0000002903037c11 */ /* 0x000fe4000f8e18ff */
[----:B------:R-:W-:-:S04]  /*1700*/  SHF.L.U32 R0, R0, 0x1f, RZ ;  /* 0x0000001f00007819 */ /* 0x000fc800000006ff */
[----:B------:R1:W2:Y:S01]  /*1710*/  SYNCS.PHASECHK.TRANS64.TRYWAIT P1, [R3+URZ], R0 ;  /* 0x00000000030075a7 */ /* 0x0002a2000802017f */
[----:B------:R-:W-:Y:S05]  /*1720*/  @!P0 BRA `(.L_x_19) ;  /* 0x0000000000048947 */ /* 0x000fea0003800000 */
[----:B------:R-:W-:Y:S01]  /*1730*/  BPT.TRAP 0x1 ;  /* 0x000000040000795c */ /* 0x000fe20000300000 */
.L_x_19:
[----:B------:R-:W-:-:S05]  /*1740*/  IMAD.U32 R4, RZ, RZ, UR43 ;  /* 0x0000002bff047e24 */ /* 0x000fca000f8e00ff */
[----:B------:R-:W-:Y:S01]  /*1750*/  ISETP.GE.AND P2, PT, R4, 0x1, PT ;  /* 0x000000010400780c */ /* 0x000fe20003f46270 */
[----:B--2---:R-:W-:-:S12]  /*1760*/  @P1 BRA `(.L_x_20) ;  /* 0x0000000000081947 */ /* 0x004fd80003800000 */
[----:B------:R-:W2:Y:S02]  /*1770*/  SYNCS.PHASECHK.TRANS64.TRYWAIT P1, [R3+URZ], R0 ;  /* 0x00000000030075a7 */ /* 0x000ea4000802017f */
[----:B--2---:R-:W-:Y:S05]  /*1780*/  @!P1 BRA `(.L_x_21) ;  /* 0x0000008400549947 */ /* 0x004fea0003800000 */
.L_x_20:
[----:B------:R-:W-:Y:S05]  /*1790*/  WARPSYNC.ALL ;  /* 0x0000000000007948 */ /* 0x000fea0003800000 */
[----:B------:R-:W-:Y:S01]  /*17a0*/  UIADD3 UR4, UR41, 0x180, URZ ;  /* 0x0000018029047890 */ /* 0x000fe2000fffe03f */
[----:B------:R-:W-:Y:S01]  /*17b0*/  WARPGROUP.ARRIVE ;  /* 0x00000000000079c5 */ /* 0x000fe20000000000 */
[----:B------:R-:W-:Y:S02]  /*17c0*/  UIADD3 UR5, UR41, 0xb180, URZ ;  /* 0x0000b18029057890 */ /* 0x000fe4000fffe03f */
[----:B------:R-:W-:Y:S02]  /*17d0*/  USHF.R.U32.HI UR4, URZ, 0x4, UR4 ;  /* 0x000000043f047899 */ /* 0x000fe40008011604 */
[----:B------:R-:W-:-:S02]  /*17e0*/  USHF.R.U32.HI UR5, URZ, 0x4, UR5 ;  /* 0x000000043f057899 */ /* 0x000fc40008011605 */
[----:B------:R-:W-:Y:S02]  /*17f0*/  ULOP3.LUT UR4, UR4, 0x3fff, URZ, 0xc0, !UPT ;  /* 0x00003fff04047892 */ /* 0x000fe4000f8ec03f */
[----:B------:R-:W-:Y:S02]  /*1800*/  ULOP3.LUT UR5, UR5, 0x3fff, URZ, 0xc0, !UPT ;  /* 0x00003fff05057892 */ /* 0x000fe4000f8ec03f */
[----:B------:R-:W-:Y:S02]  /*1810*/  ULOP3.LUT UR11, UR4, 0x10000, URZ, 0xfc, !UPT ;  /* 0x00010000040b7892 */ /* 0x000fe4000f8efc3f */
[----:B------:R-:W-:Y:S02]  /*1820*/  ULOP3.LUT UR10, UR5, 0x10000, URZ, 0xfc, !UPT ;  /* 0x00010000050a7892 */ /* 0x000fe4000f8efc3f */
[----:B------:R-:W-:Y:S02]  /*1830*/  ULEA UR4, UR39, UR11, 0x8 ;  /* 0x0000000b27047291 */ /* 0x000fe4000f8e403f */
[----:B------:R-:W-:Y:S01]  /*1840*/  ULEA UR6, UR39, UR10, 0xa ;  /* 0x0000000a27067291 */ /* 0x000fe2000f8e503f */
[----:B------:R-:W-:Y:S01]  /*1850*/  UMOV UR5, 0x80000020 ;  /* 0x8000002000057882 */ /* 0x000fe20000000000 */
[----:B------:R-:W-:-:S07]  /*1860*/  UMOV UR7, 0x80000020 ;  /* 0x8000002000077882 */ /* 0x000fce0000000000 */
[----:B------:R-:W-:Y:S01]  /*1870*/  IGMMA.64x256x32.S8.S8 R24, gdesc[UR4], RZ, !UPT, gsb0 ;  /* 0x06600000041879f1 */ /* 0x000fe2000c0410ff */
[----:B------:R-:W-:Y:S02]  /*1880*/  UIADD3 UR4, UR4, 0x2, URZ ;  /* 0x0000000204047890 */ /* 0x000fe4000fffe03f */
[----:B------:R-:W-:Y:S01]  /*1890*/  UIADD3 UR6, UR6, 0x2, URZ ;  /* 0x0000000206067890 */ /* 0x000fe2000fffe03f */
[----:B------:R-:W-:Y:S01]  /*18a0*/  UMOV UR5, 0x80000020 ;  /* 0x8000002000057882 */ /* 0x000fe20000000000 */
[----:B------:R-:W-:Y:S01]  /*18b0*/  UMOV UR7, 0x80000020 ;  /* 0x8000002000077882 */ /* 0x000fe20000000000 */
[----:B------:R-:W-:Y:S02]  /*18c0*/  WARPGROUP.DEPBAR.LE gsb0, 0x0 ;  /* 0x00008000000079c5 */ /* 0x000fe40000010000 */
[----:B------:R-:W-:-:S06]  /*18d0*/  WARPGROUP.ARRIVE ;  /* 0x00000000000079c5 */ /* 0x000fcc0000000000 */
[----:B------:R-:W-:Y:S03]  /*18e0*/  IGMMA.64x256x32.S8.S8 R24, gdesc[UR4], R24, gsb0 ;  /* 0x06600000041879f1 */ /* 0x000fe60008041018 */
[----:B------:R-:W-:Y:S02]  /*18f0*/  WARPGROUP.DEPBAR.LE gsb0, 0x0 ;  /* 0x00008000000079c5 */ /* 0x000fe40000010000 */
[----:B------:R-:W-:Y:S05]  /*1900*/  @!P2 BRA `(.L_x_22) ;  /* 0x0000000000d0a947 */ /* 0x000fea0003800000 */
[----:B------:R-:W-:Y:S01]  /*1910*/  UIADD3 UR4, UR39, 0x1, URZ ;  /* 0x0000000127047890 */ /* 0x000fe2000fffe03f */
[----:B-12---:R-:W-:Y:S01]  /*1920*/  IMAD.U32 R0, RZ, RZ, UR43 ;  /* 0x0000002bff007e24 */ /* 0x006fe2000f8e00ff */
[----:B------:R-:W-:Y:S02]  /*1930*/  UMOV UR9, UR39 ;  /* 0x0000002700097c82 */ /* 0x000fe40008000000 */
[----:B------:R-:W-:-:S04]  /*1940*/  UISETP.NE.AND UP0, UPT, UR4, 0xb, UPT ;  /* 0x0000000b0400788c */ /* 0x000fc8000bf05270 */
[----:B------:R-:W-:Y:S02]  /*1950*/  USEL UR5, URZ, 0x1, UP0 ;  /* 0x000000013f057887 */ /* 0x000fe40008000000 */
[----:B------:R-:W-:Y:S02]  /*1960*/  USEL UR8, UR4, URZ, UP0 ;  /* 0x0000003f04087287 */ /* 0x000fe40008000000 */
[----:B------:R-:W-:-:S06]  /*1970*/  ULOP3.LUT UR5, UR38, UR5, URZ, 0x3c, !UPT ;  /* 0x0000000526057292 */ /* 0x000fcc000f8e3c3f */
[----:B------:R-:W-:-:S07]  /*1980*/  IMAD.U32 R5, RZ, RZ, UR5 ;  /* 0x00000005ff057e24 */ /* 0x000fce000f8e00ff */
.L_x_29:
[----:B-12---:R-:W-:Y:S05]  /*1990*/  @!P0 BRA `(.L_x_23) ;  /* 0x0000000000048947 */ /* 0x006fea0003800000 */
[----:B------:R-:W-:Y:S01]  /*19a0*/  BPT.TRAP 0x1 ;  /* 0x000000040000795c */ /* 0x000fe20000300000 */
.L_x_23:
[----:B------:R-:W-:Y:S01]  /*19b0*/  ULEA UR4, UR8, UR41, 0x3 ;  /* 0x0000002908047291 */ /* 0x000fe2000f8e183f */
[----:B------:R-:W-:-:S08]  /*19c0*/  SHF.L.U32 R3, R5, 0x1f, RZ ;  /* 0x0000001f05037819 */ /* 0x000fd000000006ff */
[----:B------:R1:W2:Y:S01]  /*19d0*/  SYNCS.PHASECHK.TRANS64.TRYWAIT P1, [UR4], R3 ;  /* 0x00000003ff0075a7 */ /* 0x0002a20008020144 */
[----:B------:R-:W-:Y:S05]  /*19e0*/  @!P0 BRA `(.L_x_24) ;  /* 0x0000000000048947 */ /* 0x000fea0003800000 */
[----:B------:R-:W-:Y:S01]  /*19f0*/  BPT.TRAP 0x1 ;  /* 0x000000040000795c */ /* 0x000fe20000300000 */
.L_x_24:
[----:B--2---:R-:W-:Y:S05]  /*1a00*/  @P1 BRA `(.L_x_25) ;  /* 0x0000000000081947 */ /* 0x004fea0003800000 */
[----:B------:R-:W2:Y:S02]  /*1a10*/  SYNCS.PHASECHK.TRANS64.TRYWAIT P1, [UR4], R3 ;  /* 0x00000003ff0075a7 */ /* 0x000ea40008020144 */
[----:B--2---:R-:W-:Y:S05]  /*1a20*/  @!P1 BRA `(.L_x_26) ;  /* 0x0000008000c09947 */ /* 0x004fea0003800000 */
.L_x_25:
[----:B------:R-:W-:Y:S01]  /*1a30*/  ULEA UR4, UR8, UR11, 0x8 ;  /* 0x0000000b08047291 */ /* 0x000fe2000f8e403f */
[----:B------:R-:W-:Y:S01]  /*1a40*/  WARPGROUP.ARRIVE ;  /* 0x00000000000079c5 */ /* 0x000fe20000000000 */
[----:B------:R-:W-:Y:S01]  /*1a50*/  ULEA UR6, UR8, UR10, 0xa ;  /* 0x0000000a08067291 */ /* 0x000fe2000f8e503f */
[----:B------:R-:W-:Y:S01]  /*1a60*/  UMOV UR5, 0x80000020 ;  /* 0x8000002000057882 */ /* 0x000fe20000000000 */
[----:B------:R-:W-:-:S07]  /*1a70*/  UMOV UR7, 0x80000020 ;  /* 0x8000002000077882 */ /* 0x000fce0000000000 */
[----:B------:R-:W-:Y:S01]  /*1a80*/  IGMMA.64x256x32.S8.S8 R24, gdesc[UR4], R24, gsb0 ;  /* 0x06600000041879f1 */ /* 0x000fe20008041018 */
        /* <DEDUP_REMOVED lines=9> */
[----:B------:R-:W-:Y:S01]  /*1b20*/  BPT.TRAP 0x1 ;  /* 0x000000040000795c */ /* 0x000fe20000300000 */
.L_x_27:
[----:B------:R-:W-:Y:S01]  /*1b30*/  ULEA UR4, UR9, UR41, 0x3 ;  /* 0x0000002909047291 */ /* 0x000fe2000f8e183f */
[----:B------:R-:W-:-:S03]  /*1b40*/  ISETP.GT.U32.AND P1, PT, R16, 0x1, PT ;  /* 0x000000011000780c */ /* 0x000fc60003f24070 */
[----:B------:R-:W-:-:S04]  /*1b50*/  UIADD3 UR4, UR4, 0x58, URZ ;  /* 0x0000005804047890 */ /* 0x000fc8000fffe03f */
[----:B------:R-:W-:-:S09]  /*1b60*/  UPRMT UR4, URZ, 0x654, UR4 ;  /* 0x000006543f047896 */ /* 0x000fd20008000004 */
[----:B------:R-:W-:Y:S01]  /*1b70*/  SYNCS.ARRIVE.TRANS64.RED.A1T0 RZ, [UR4], RZ ;  /* 0x000000ffffff79a7 */ /* 0x000fe20008100404 */
[----:B------:R-:W-:Y:S05]  /*1b80*/  @P1 BRA `(.L_x_28) ;  /* 0x0000000000041947 */ /* 0x000fea0003800000 */
[----:B------:R-:W-:Y:S01]  /*1b90*/  BPT.TRAP 0x1 ;  /* 0x000000040000795c */ /* 0x000fe20000300000 */
.L_x_28:
[----:B------:R-:W-:Y:S01]  /*1ba0*/  UIADD3 UR8, UR8, 0x1, URZ ;  /* 0x0000000108087890 */ /* 0x000fe2000fffe03f */
[C---:B------:R-:W-:Y:S01]  /*1bb0*/  ISETP.GT.AND P1, PT, R0.reuse, 0x1, PT ;  /* 0x000000010000780c */ /* 0x040fe20003f24270 */
[----:B------:R-:W-:Y:S01]  /*1bc0*/  UIADD3 UR9, UR9, 0x1, URZ ;  /* 0x0000000109097890 */ /* 0x000fe2000fffe03f */
[----:B------:R-:W-:Y:S01]  /*1bd0*/  VIADD R0, R0, 0xffffffff ;  /* 0xffffffff00007836 */ /* 0x000fe20000000000 */
[----:B------:R-:W-:Y:S02]  /*1be0*/  UISETP.NE.AND UP0, UPT, UR8, 0xb, UPT ;  /* 0x0000000b0800788c */ /* 0x000fe4000bf05270 */
[----:B------:R-:W-:Y:S02]  /*1bf0*/  UISETP.NE.AND UP1, UPT, UR9, 0xb, UPT ;  /* 0x0000000b0900788c */ /* 0x000fe4000bf25270 */
[----:B------:R-:W-:Y:S02]  /*1c00*/  USEL UR4, URZ, 0x1, UP0 ;  /* 0x000000013f047887 */ /* 0x000fe40008000000 */
[----:B------:R-:W-:-:S02]  /*1c10*/  USEL UR8, UR8, URZ, UP0 ;  /* 0x0000003f08087287 */ /* 0x000fc40008000000 */
[----:B------:R-:W-:Y:S02]  /*1c20*/  USEL UR9, UR9, URZ, UP1 ;  /* 0x0000003f09097287 */ /* 0x000fe40008800000 */
[----:B------:R-:W-:Y:S01]  /*1c30*/  LOP3.LUT R5, R5, UR4, RZ, 0x3c, !PT ;  /* 0x0000000405057c12 */ /* 0x000fe2000f8e3cff */
[----:B------:R-:W-:Y:S09]  /*1c40*/  @P1 BRA `(.L_x_29) ;  /* 0xfffffffc00501947 */ /* 0x000ff2000383ffff */
.L_x_22:
[----:B-12---:R-:W1:Y:S01]  /*1c50*/  LDC R0, c[0x0][0x28c] ;  /* 0x0000a300ff007b82 */ /* 0x006e620000000800 */
[----:B------:R2:W-:Y:S01]  /*1c60*/  SYNCS.ARRIVE.TRANS64.A1T0 RZ, [R158+UR45], RZ ;  /* 0x000000ff9eff79a7 */ /* 0x0005e2000810002d */
[----:B-1----:R-:W-:-:S13]  /*1c70*/  ISETP.GE.AND P1, PT, R0, 0x1, PT ;  /* 0x000000010000780c */ /* 0x002fda0003f26270 */
[----:B--2---:R-:W-:Y:S05]  /*1c80*/  @!P1 BRA `(.L_x_30) ;  /* 0x0000000000349947 */ /* 0x004fea0003800000 */
[----:B------:R-:W-:Y:S05]  /*1c90*/  @!P0 BRA `(.L_x_31) ;  /* 0x0000000000048947 */ /* 0x000fea0003800000 */
[----:B------:R-:W-:Y:S01]  /*1ca0*/  BPT.TRAP 0x1 ;  /* 0x000000040000795c */ /* 0x000fe20000300000 */
.L_x_31:
[----:B------:R-:W-:Y:S01]  /*1cb0*/  UIADD3 UR6, UR43, UR39, URZ ;  /* 0x000000272b067290 */ /* 0x000fe2000fffe03f */
[----:B------:R-:W-:-:S03]  /*1cc0*/  ISETP.GT.U32.AND P0, PT, R16, 0x1, PT ;  /* 0x000000011000780c */ /* 0x000fc60003f04070 */
[----:B------:R-:W-:-:S04]  /*1cd0*/  UIMAD.WIDE.U32 UR4, UR6, -0x45d1745d, URZ ;  /* 0xba2e8ba3060478a5 */ /* 0x000fc8000f8e003f */
[----:B------:R-:W-:-:S04]  /*1ce0*/  USHF.R.U32.HI UR4, URZ, 0x3, UR5 ;  /* 0x000000033f047899 */ /* 0x000fc80008011605 */
[----:B------:R-:W-:-:S04]  /*1cf0*/  UIMAD UR6, UR4, -0xb, UR6 ;  /* 0xfffffff5040678a4 */ /* 0x000fc8000f8e0206 */
[----:B------:R-:W-:-:S04]  /*1d00*/  ULEA UR6, UR6, UR41, 0x3 ;  /* 0x0000002906067291 */ /* 0x000fc8000f8e183f */
[----:B------:R-:W-:-:S04]  /*1d10*/  UIADD3 UR6, UR6, 0x58, URZ ;  /* 0x0000005806067890 */ /* 0x000fc8000fffe03f */
[----:B------:R-:W-:-:S09]  /*1d20*/  UPRMT UR6, URZ, 0x654, UR6 ;  /* 0x000006543f067896 */ /* 0x000fd20008000006 */
[----:B------:R-:W-:Y:S01]  /*1d30*/  SYNCS.ARRIVE.TRANS64.RED.A1T0 RZ, [UR6], RZ ;  /* 0x000000ffffff79a7 */ /* 0x000fe20008100406 */
[----:B------:R-:W-:Y:S05]  /*1d40*/  @P0 BRA `(.L_x_30) ;  /* 0x0000000000040947 */ /* 0x000fea0003800000 */
[----:B------:R-:W-:Y:S01]  /*1d50*/  BPT.TRAP 0x1 ;  /* 0x000000040000795c */ /* 0x000fe20000300000 */
.L_x_30:
[----:B------:R-:W-:Y:S01]  /*1d60*/  SHF.L.U32 R0, R163, 0x1f, RZ ;  /* 0x0000001fa3007819 */ /* 0x000fe200000006ff */
[----:B------:R-:W-:Y:S01]  /*1d70*/  UIADD3 UR39, UR44, UR39, URZ ;  /* 0x000000272c277290 */ /* 0x000fe2000fffe03f */
[----:B------:R-:W1:Y:S01]  /*1d80*/  LDC R7, c[0x0][0x288] ;  /* 0x0000a200ff077b82 */ /* 0x000e620000000800 */
[----:B------:R-:W-:Y:S01]  /*1d90*/  UISETP.GE.U32.AND UP1, UPT, UR44, 0xb, UPT ;  /* 0x0000000b2c00788c */ /* 0x000fe2000bf26070 */
[----:B------:R-:W-:Y:S01]  /*1da0*/  IMAD.SHL.U32 R8, R156, 0x2, RZ ;  /* 0x000000029c087824 */ /* 0x000fe200078e00ff */
[----:B------:R-:W-:Y:S02]  /*1db0*/  UISETP.GT.U32.AND UP0, UPT, UR39, 0xa, UPT ;  /* 0x0000000a2700788c */ /* 0x000fe4000bf04070 */
[----:B------:R-:W-:Y:S02]  /*1dc0*/  UIMAD.WIDE.U32 UR4, UR39, -0x45d1745d, URZ ;  /* 0xba2e8ba3270478a5 */ /* 0x000fe4000f8e003f */
[----:B------:R-:W-:Y:S01]  /*1dd0*/  UISETP.LT.U32.AND UP0, UPT, UR44, 0xb, UP0 ;  /* 0x0000000b2c00788c */ /* 0x000fe20008701070 */
[----:B------:R-:W2:Y:S01]  /*1de0*/  SYNCS.PHASECHK.TRANS64.TRYWAIT P0, [R159+UR42+0x10], R0 ;  /* 0x000010009f0075a7 */ /* 0x000ea2000800016a */
[----:B------:R-:W-:Y:S01]  /*1df0*/  USHF.R.U32.HI UR4, URZ, 0x3, UR5 ;  /* 0x000000033f047899 */ /* 0x000fe20008011605 */
[----:B------:R-:W-:Y:S01]  /*1e00*/  SHF.R.S32.HI R9, RZ, 0x1f, R8 ;  /* 0x0000001fff097819 */ /* 0x000fe20000011408 */
[----:B------:R-:W-:-:S02]  /*1e10*/  USEL UR6, URZ, 0x1, !UP0 ;  /* 0x000000013f067887 */ /* 0x000fc4000c000000 */
[----:B------:R-:W-:Y:S02]  /*1e20*/  UIMAD UR39, UR4, -0xb, UR39 ;  /* 0xfffffff5042778a4 */ /* 0x000fe4000f8e0227 */
[----:B------:R-:W-:-:S04]  /*1e30*/  ULOP3.LUT UR38, UR38, UR6, URZ, 0x3c, !UPT ;  /* 0x0000000626267292 */ /* 0x000fc8000f8e3c3f */
[----:B------:R-:W-:Y:S01]  /*1e40*/  @UP1 ULOP3.LUT UR38, UR38, 0x1, UR4, 0x78, !UPT ;  /* 0x0000000126261892 */ /* 0x000fe2000f8e7804 */
[----:B-12---:R-:W-:Y:S11]  /*1e50*/  @!P0 BRA `(.L_x_32) ;  /* 0x0000007c00cc8947 */ /* 0x006ff60003800000 */
.L_x_325:
[----:B-1----:R-:W-:Y:S01]  /*1e60*/  IMAD.SHL.U32 R0, R19, 0x40, RZ ;  /* 0x0000004013007824 */ /* 0x002fe200078e00ff */
[----:B------:R-:W-:Y:S01]  /*1e70*/  ULDC UR6, c[0x0][0x284] ;  /* 0x0000a10000067ab9 */ /* 0x000fe20000000800 */
[----:B------:R-:W-:Y:S01]  /*1e80*/  IMAD.SHL.U32 R22, R22, 0x100, RZ ;  /* 0x0000010016167824 */ /* 0x000fe200078e00ff */
[----:B------:R-:W-:Y:S01]  /*1e90*/  SHF.R.S32.HI R15, RZ, 0x1f, R2 ;  /* 0x0000001fff0f7819 */ /* 0x000fe20000011402 */
[----:B------:R-:W-:Y:S01]  /*1ea0*/  ULDC.64 UR4, c[0x0][0x5d0] ;  /* 0x0001740000047ab9 */ /* 0x000fe20000000a00 */
[----:B------:R-:W-:Y:S01]  /*1eb0*/  ISETP.GE.AND P0, PT, R0, UR6, PT ;  /* 0x0000000600007c0c */ /* 0x000fe2000bf06270 */
[----:B------:R-:W-:Y:S01]  /*1ec0*/  IMAD.WIDE.U32 R4, R2, UR4, R8 ;  /* 0x0000000402047c25 */ /* 0x000fe2000f8e0008 */
[----:B------:R-:W-:Y:S02]  /*1ed0*/  SHF.R.S32.HI R14, RZ, 0x1f, R22 ;  /* 0x0000001fff0e7819 */ /* 0x000fe40000011416 */
[C---:B------:R-:W-:Y:S01]  /*1ee0*/  ISETP.GE.OR P0, PT, R22.reuse, R7, P0 ;  /* 0x000000071600720c */ /* 0x040fe20000706670 */
[----:B------:R-:W-:Y:S01]  /*1ef0*/  IMAD R3, R15, UR4, RZ ;  /* 0x000000040f037c24 */ /* 0x000fe2000f8e02ff */
[----:B------:R-:W-:-:S03]  /*1f00*/  IADD3 R4, P1, R22, R4, RZ ;  /* 0x0000000416047210 */ /* 0x000fc60007f3e0ff */
[----:B------:R-:W-:-:S05]  /*1f10*/  IMAD R3, R2, UR5, R3 ;  /* 0x0000000502037c24 */ /* 0x000fca000f8e0203 */
[----:B------:R-:W-:-:S03]  /*1f20*/  IADD3.X R5, R14, R5, R3, P1, !PT ;  /* 0x000000050e057210 */ /* 0x000fc60000ffe403 */
[----:B------:R-:W-:Y:S05]  /*1f30*/  @P0 BRA `(.L_x_33) ;  /* 0x0000006000b00947 */ /* 0x000fea0003800000 */
[----:B0-----:R-:W0:Y:S01]  /*1f40*/  LDC.64 R12, c[0x0][0x5c8] ;  /* 0x00017200ff0c7b82 */ /* 0x001e220000000a00 */
[----:B------:R-:W-:Y:S01]  /*1f50*/  IMAD.WIDE R10, R19, 0x40, R154 ;  /* 0x00000040130a7825 */ /* 0x000fe200078e029a */
[----:B------:R-:W-:Y:S01]  /*1f60*/  ULDC.64 UR4, c[0x0][0x5c0] ;  /* 0x0001700000047ab9 */ /* 0x000fe20000000a00 */
[----:B------:R-:W-:Y:S02]  /*1f70*/  BSSY B0, `(.L_x_33) ;  /* 0x0000628000007945 */ /* 0x000fe40003800000 */
[----:B------:R-:W-:Y:S02]  /*1f80*/  IMAD.IADD R19, R161, 0x1, -R0 ;  /* 0x00000001a1137824 */ /* 0x000fe400078e0a00 */
[-C--:B0-----:R-:W-:Y:S02]  /*1f90*/  IMAD R3, R11, R12.reuse, RZ ;  /* 0x0000000c0b037224 */ /* 0x081fe400078e02ff */
[----:B------:R-:W-:-:S04]  /*1fa0*/  IMAD.WIDE.U32 R4, R10, R12, R4 ;  /* 0x0000000c0a047225 */ /* 0x000fc800078e0004 */
[----:B------:R-:W-:Y:S01]  /*1fb0*/  IMAD R3, R10, R13, R3 ;  /* 0x0000000d0a037224 */ /* 0x000fe200078e0203 */
[----:B------:R-:W-:-:S03]  /*1fc0*/  IADD3 R4, P0, R4, UR4, RZ ;  /* 0x0000000404047c10 */ /* 0x000fc6000ff1e0ff */
[----:B------:R-:W-:Y:S01]  /*1fd0*/  IMAD.IADD R3, R5, 0x1, R3 ;  /* 0x0000000105037824 */ /* 0x000fe200078e0203 */
[----:B------:R-:W-:-:S04]  /*1fe0*/  LEA R6, P1, R12, R4, 0x3 ;  /* 0x000000040c067211 */ /* 0x000fc800078218ff */
[----:B------:R-:W-:Y:S01]  /*1ff0*/  IADD3.X R5, R3, UR5, RZ, P0, !PT ;  /* 0x0000000503057c10 */ /* 0x000fe200087fe4ff */
[----:B------:R-:W-:Y:S01]  /*2000*/  IMAD R3, R156, -0x2, R7 ;  /* 0xfffffffe9c037824 */ /* 0x000fe200078e0207 */
[----:B-----5:R-:W-:Y:S02]  /*2010*/  ISETP.NE.AND P0, PT, R152, RZ, PT ;  /* 0x000000ff9800720c */ /* 0x020fe40003f05270 */
[----:B------:R-:W-:Y:S01]  /*2020*/  LEA.HI.X R7, R12, R5, R13, 0x3, P1 ;  /* 0x000000050c077211 */ /* 0x000fe200008f1c0d */
[----:B------:R-:W-:-:S10]  /*2030*/  IMAD.IADD R0, R3, 0x1, -R22 ;  /* 0x0000000103007824 */ /* 0x000fd400078e0a16 */
[----:B------:R-:W-:Y:S05]  /*2040*/  @!P0 BRA `(.L_x_34) ;  /* 0x0000004800608947 */ /* 0x000fea0003800000 */
[----:B------:R-:W0:Y:S01]  /*2050*/  LDC.64 R20, c[0x0][0x5b0] ;  /* 0x00016c00ff147b82 */ /* 0x000e220000000a00 */
[----:B------:R-:W-:Y:S01]  /*2060*/  ULDC.64 UR4, c[0x0][0x5b8] ;  /* 0x00016e0000047ab9 */ /* 0x000fe20000000a00 */
[----:B------:R-:W-:Y:S01]  /*2070*/  ISETP.GE.AND P1, PT, R19, 0x1, PT ;  /* 0x000000011300780c */ /* 0x000fe20003f26270 */
[----:B------:R-:W-:Y:S01]  /*2080*/  IMAD.WIDE.U32 R8, R2, UR4, R8 ;  /* 0x0000000402087c25 */ /* 0x000fe2000f8e0008 */
[----:B------:R-:W-:Y:S02]  /*2090*/  BSSY B1, `(.L_x_35) ;  /* 0x000000e000017945 */ /* 0x000fe40003800000 */
[----:B------:R-:W-:Y:S01]  /*20a0*/  ISETP.LT.OR P5, PT, R0, 0x1, !P1 ;  /* 0x000000010000780c */ /* 0x000fe20004fa1670 */
[----:B------:R-:W-:Y:S01]  /*20b0*/  IMAD R3, R15, UR4, RZ ;  /* 0x000000040f037c24 */ /* 0x000fe2000f8e02ff */
[----:B------:R-:W1:Y:S01]  /*20c0*/  LDC.64 R164, c[0x0][0x5a8] ;  /* 0x00016a00ffa47b82 */ /* 0x000e620000000a00 */
[----:B------:R-:W-:Y:S02]  /*20d0*/  IADD3 R12, P0, R22, R8, RZ ;  /* 0x00000008160c7210 */ /* 0x000fe40007f1e0ff */
[----:B------:R-:W-:-:S05]  /*20e0*/  IMAD R3, R2, UR5, R3 ;  /* 0x0000000502037c24 */ /* 0x000fca000f8e0203 */
[----:B------:R-:W-:Y:S01]  /*20f0*/  IADD3.X R13, R14, R9, R3, P0, !PT ;  /* 0x000000090e0d7210 */ /* 0x000fe200007fe403 */
[-C--:B0-----:R-:W-:Y:S02]  /*2100*/  IMAD R8, R11, R20.reuse, RZ ;  /* 0x000000140b087224 */ /* 0x081fe400078e02ff */
[----:B------:R-:W-:-:S04]  /*2110*/  IMAD.WIDE.U32 R2, R10, R20, R12 ;  /* 0x000000140a027225 */ /* 0x000fc800078e000c */
[----:B------:R-:W-:Y:S01]  /*2120*/  IMAD R15, R10, R21, R8 ;  /* 0x000000150a0f7224 */ /* 0x000fe200078e0208 */
[----:B-1----:R-:W-:-:S04]  /*2130*/  IADD3 R2, P0, R2, R164, RZ ;  /* 0x000000a402027210 */ /* 0x002fc80007f1e0ff */
[----:B------:R-:W-:Y:S01]  /*2140*/  IADD3.X R3, R165, R3, R15, P0, !PT ;  /* 0x00000003a5037210 */ /* 0x000fe200007fe40f */
[----:B------:R-:W-:Y:S08]  /*2150*/  @P5 BRA `(.L_x_36) ;  /* 0x0000000000045947 */ /* 0x000ff00003800000 */
[----:B------:R0:W5:Y:S02]  /*2160*/  LDG.E.U8 R162, desc[UR36][R2.64] ;  /* 0x0000002402a27981 */ /* 0x000164000c1e1100 */
.L_x_36:
[----:B------:R-:W-:Y:S05]  /*2170*/  BSYNC B1 ;  /* 0x0000000000017941 */ /* 0x000fea0003800000 */
.L_x_35:
[----:B-----5:R-:W-:Y:S01]  /*2180*/  LOP3.LUT R11, R162, 0xffff, RZ, 0xc0, !PT ;  /* 0x0000ffffa20b7812 */ /* 0x020fe200078ec0ff */
[C---:B------:R-:W-:Y:S01]  /*2190*/  IMAD.SHL.U32 R8, R20.reuse, 0x8, RZ ;  /* 0x0000000814087824 */ /* 0x040fe200078e00ff */
[----:B------:R-:W-:Y:S01]  /*21a0*/  SHF.L.U64.HI R9, R20, 0x3, R21 ;  /* 0x0000000314097819 */ /* 0x000fe20000010215 */
[----:B------:R-:W-:Y:S01]  /*21b0*/  BSSY B1, `(.L_x_37) ;  /* 0x000000e000017945 */ /* 0x000fe20003800000 */
[----:B------:R-:W-:Y:S02]  /*21c0*/  PRMT R11, R11, 0x8880, RZ ;  /* 0x000088800b0b7816 */ /* 0x000fe400000000ff */
[----:B------:R-:W-:Y:S01]  /*21d0*/  ISETP.LT.OR P2, PT, R0, 0x2, !P1 ;  /* 0x000000020000780c */ /* 0x000fe20004f41670 */
[----:B------:R-:W-:Y:S01]  /*21e0*/  IMAD.WIDE.U32 R8, R10, R20, R8 ;  /* 0x000000140a087225 */ /* 0x000fe200078e0008 */
[----:B------:R-:W-:-:S03]  /*21f0*/  ISETP.GE.AND P0, PT, R19, 0x9, PT ;  /* 0x000000091300780c */ /* 0x000fc60003f06270 */
[----:B------:R-:W-:Y:S01]  /*2200*/  IMAD R10, R11, R152, RZ ;  /* 0x000000980b0a7224 */ /* 0x000fe200078e02ff */
[----:B------:R-:W-:Y:S01]  /*2210*/  IADD3 R8, P3, P4, R12, R164, R8 ;  /* 0x000000a40c087210 */ /* 0x000fe20007c7e008 */
[----:B------:R-:W-:Y:S02]  /*2220*/  IMAD.IADD R14, R15, 0x1, R9 ;  /* 0x000000010f0e7824 */ /* 0x000fe400078e0209 */
[----:B------:R-:W-:-:S05]  /*2230*/  @!P5 IMAD R11, R24, R153, R10 ;  /* 0x00000099180bd224 */ /* 0x000fca00078e020a */
[----:B------:R1:W-:Y:S01]  /*2240*/  @!P5 STG.E.U8 desc[UR36][R4.64], R11 ;  /* 0x0000000b0400d986 */ /* 0x0003e2000c101124 */
[----:B------:R-:W-:Y:S05]  /*2250*/  @P2 BRA `(.L_x_38) ;  /* 0x00000000000c2947 */ /* 0x000fea0003800000 */
[----:B------:R-:W1:Y:S02]  /*2260*/  LDG.E.U8 R162, desc[UR36][R2.64+0x1] ;  /* 0x0000012402a27981 */ /* 0x000e64000c1e1100 */
[----:B-1----:R-:W-:-:S05]  /*2270*/  PRMT R11, R162, 0x8880, RZ ;  /* 0x00008880a20b7816 */ /* 0x002fca00000000ff */
[----:B------:R-:W-:-:S07]  /*2280*/  IMAD R10, R11, R152, RZ ;  /* 0x000000980b0a7224 */ /* 0x000fce00078e02ff */
.L_x_38:
[----:B------:R-:W-:Y:S05]  /*2290*/  BSYNC B1 ;  /* 0x0000000000017941 */ /* 0x000fea0003800000 */
.L_x_37:
[C---:B------:R-:W-:Y:S01]  /*22a0*/  ISETP.LT.OR P5, PT, R0.reuse, 0x1, !P0 ;  /* 0x000000010000780c */ /* 0x040fe200047a1670 */
[----:B------:R-:W-:Y:S01]  /*22b0*/  @!P2 IMAD R25, R25, R153, R10 ;  /* 0x000000991919a224 */ /* 0x000fe200078e020a */
[----:B------:R-:W-:Y:S01]  /*22c0*/  BSSY B1, `(.L_x_39) ;  /* 0x000000a000017945 */ /* 0x000fe20003800000 */
[----:B------:R-:W-:Y:S02]  /*22d0*/  IADD3.X R9, R13, R165, R14, P3, P4 ;  /* 0x000000a50d097210 */ /* 0x000fe40001fe840e */
[C---:B------:R-:W-:Y:S01]  /*22e0*/  ISETP.LT.OR P3, PT, R0.reuse, 0x2, !P0 ;  /* 0x000000020000780c */ /* 0x040fe20004761670 */
[----:B------:R2:W-:Y:S01]  /*22f0*/  @!P2 STG.E.U8 desc[UR36][R4.64+0x1], R25 ;  /* 0x000001190400a986 */ /* 0x0005e2000c101124 */
[C---:B------:R-:W-:Y:S02]  /*2300*/  ISETP.LT.OR P4, PT, R0.reuse, 0x9, !P1 ;  /* 0x000000090000780c */ /* 0x040fe40004f81670 */
[----:B------:R-:W-:-:S04]  /*2310*/  ISETP.LT.OR P2, PT, R0, 0xa, !P1 ;  /* 0x0000000a0000780c */ /* 0x000fc80004f41670 */
[----:B------:R-:W-:Y:S09]  /*2320*/  @P5 BRA `(.L_x_40) ;  /* 0x00000000000c5947 */ /* 0x000ff20003800000 */
[----:B------:R-:W1:Y:S02]  /*2330*/  LDG.E.U8 R162, desc[UR36][R8.64] ;  /* 0x0000002408a27981 */ /* 0x000e64000c1e1100 */
[----:B-1----:R-:W-:-:S05]  /*2340*/  PRMT R11, R162, 0x8880, RZ ;  /* 0x00008880a20b7816 */ /* 0x002fca00000000ff */
[----:B------:R-:W-:-:S07]  /*2350*/  IMAD R10, R11, R152, RZ ;  /* 0x000000980b0a7224 */ /* 0x000fce00078e02ff */
.L_x_40:
[----:B------:R-:W-:Y:S05]  /*2360*/  BSYNC B1 ;  /* 0x0000000000017941 */ /* 0x000fea0003800000 */
.L_x_39:
[----:B-1----:R-:W-:Y:S01]  /*2370*/  @!P5 IMAD R11, R26, R153, R10 ;  /* 0x000000991a0bd224 */ /* 0x002fe200078e020a */
[----:B------:R-:W-:Y:S04]  /*2380*/  BSSY B1, `(.L_x_41) ;  /* 0x0000006000017945 */ /* 0x000fe80003800000 */
[----:B------:R1:W-:Y:S01]  /*2390*/  @!P5 STG.E.U8 desc[UR36][R6.64], R11 ;  /* 0x0000000b0600d986 */ /* 0x0003e2000c101124 */
[----:B------:R-:W-:Y:S05]  /*23a0*/  @P3 BRA `(.L_x_42) ;  /* 0x00000000000c3947 */ /* 0x000fea0003800000 */
[----:B------:R-:W1:Y:S02]  /*23b0*/  LDG.E.U8 R162, desc[UR36][R8.64+0x1] ;  /* 0x0000012408a27981 */ /* 0x000e64000c1e1100 */
[----:B-1----:R-:W-:-:S05]  /*23c0*/  PRMT R11, R162, 0x8880, RZ ;  /* 0x00008880a20b7816 */ /* 0x002fca00000000ff */
[----:B------:R-:W-:-:S07]  /*23d0*/  IMAD R10, R11, R152, RZ ;  /* 0x000000980b0a7224 */ /* 0x000fce00078e02ff */
.L_x_42:
[----:B------:R-:W-:Y:S05]  /*23e0*/  BSYNC B1 ;  /* 0x0000000000017941 */ /* 0x000fea0003800000 */
.L_x_41:
[----:B------:R-:W-:Y:S01]  /*23f0*/  @!P3 IMAD R27, R27, R153, R10 ;  /* 0x000000991b1bb224 */ /* 0x000fe200078e020a */
[----:B------:R-:W-:Y:S04]  /*2400*/  BSSY B1, `(.L_x_43) ;  /* 0x0000006000017945 */ /* 0x000fe80003800000 */
[----:B------:R3:W-:Y:S01]  /*2410*/  @!P3 STG.E.U8 desc[UR36][R6.64+0x1], R27 ;  /* 0x0000011b0600b986 */ /* 0x0007e2000c101124 */
[----:B------:R-:W-:Y:S05]  /*2420*/  @P4 BRA `(.L_x_44) ;  /* 0x00000000000c4947 */ /* 0x000fea0003800000 */
[----:B------:R-:W1:Y:S02]  /*2430*/  LDG.E.U8 R162, desc[UR36][R2.64+0x8] ;  /* 0x0000082402a27981 */ /* 0x000e64000c1e1100 */
[----:B-1----:R-:W-:-:S05]  /*2440*/  PRMT R11, R162, 0x8880, RZ ;  /* 0x00008880a20b7816 */ /* 0x002fca00000000ff */
[----:B------:R-:W-:-:S07]  /*2450*/  IMAD R10, R11, R152, RZ ;  /* 0x000000980b0a7224 */ /* 0x000fce00078e02ff */
.L_x_44:
[----:B------:R-:W-:Y:S05]  /*2460*/  BSYNC B1 ;  /* 0x0000000000017941 */ /* 0x000fea0003800000 */
.L_x_43:
[----:B-1----:R-:W-:Y:S01]  /*2470*/  @!P4 IMAD R11, R28, R153, R10 ;  /* 0x000000991c0bc224 */ /* 0x002fe200078e020a */
[----:B------:R-:W-:Y:S04]  /*2480*/  BSSY B1, `(.L_x_45) ;  /* 0x0000006000017945 */ /* 0x000fe80003800000 */
[----:B------:R1:W-:Y:S01]  /*2490*/  @!P4 STG.E.U8 desc[UR36][R4.64+0x8], R11 ;  /* 0x0000080b0400c986 */ /* 0x0003e2000c101124 */
[----:B------:R-:W-:Y:S05]  /*24a0*/  @P2 BRA `(.L_x_46) ;  /* 0x00000000000c2947 */ /* 0x000fea0003800000 */
[----:B------:R-:W1:Y:S02]  /*24b0*/  LDG.E.U8 R162, desc[UR36][R2.64+0x9] ;  /* 0x0000092402a27981 */ /* 0x000e64000c1e1100 */
[----:B-1----:R-:W-:-:S05]  /*24c0*/  PRMT R11, R162, 0x8880, RZ ;  /* 0x00008880a20b7816 */ /* 0x002fca00000000ff */
[----:B------:R-:W-:-:S07]  /*24d0*/  IMAD R10, R11, R152, RZ ;  /* 0x000000980b0a7224 */ /* 0x000fce00078e02ff */
.L_x_46:
[----:B------:R-:W-:Y:S05]  /*24e0*/  BSYNC B1 ;  /* 0x0000000000017941 */ /* 0x000fea0003800000 */
.L_x_45:
[C---:B------:R-:W-:Y:S01]  /*24f0*/  ISETP.LT.OR P4, PT, R0.reuse, 0x9, !P0 ;  /* 0x000000090000780c */ /* 0x040fe20004781670 */
[----:B------:R-:W-:Y:S01]  /*2500*/  @!P2 IMAD R29, R29, R153, R10 ;  /* 0x000000991d1da224 */ /* 0x000fe200078e020a */
[----:B------:R-:W-:Y:S01]  /*2510*/  BSSY B1, `(.L_x_47) ;  /* 0x0000009000017945 */ /* 0x000fe20003800000 */
[C---:B------:R-:W-:Y:S02]  /*2520*/  ISETP.LT.OR P3, PT, R0.reuse, 0xa, !P0 ;  /* 0x0000000a0000780c */ /* 0x040fe40004761670 */
[C---:B------:R-:W-:Y:S01]  /*2530*/  ISETP.LT.OR P5, PT, R0.reuse, 0x11, !P1 ;  /* 0x000000110000780c */ /* 0x040fe20004fa1670 */
[----:B------:R4:W-:Y:S01]  /*2540*/  @!P2 STG.E.U8 desc[UR36][R4.64+0x9], R29 ;  /* 0x0000091d0400a986 */ /* 0x0009e2000c101124 */
[----:B------:R-:W-:-:S06]  /*2550*/  ISETP.LT.OR P2, PT, R0, 0x12, !P1 ;  /* 0x000000120000780c */ /* 0x000fcc0004f41670 */
[----:B------:R-:W-:Y:S07]  /*2560*/  @P4 BRA `(.L_x_48) ;  /* 0x00000000000c4947 */ /* 0x000fee0003800000 */
[----:B------:R-:W1:Y:S02]  /*2570*/  LDG.E.U8 R162, desc[UR36][R8.64+0x8] ;  /* 0x0000082408a27981 */ /* 0x000e64000c1e1100 */
[----:B-1----:R-:W-:-:S05]  /*2580*/  PRMT R11, R162, 0x8880, RZ ;  /* 0x00008880a20b7816 */ /* 0x002fca00000000ff */
[----:B------:R-:W-:-:S07]  /*2590*/  IMAD R10, R11, R152, RZ ;  /* 0x000000980b0a7224 */ /* 0x000fce00078e02ff */
.L_x_48:
[----:B------:R-:W-:Y:S05]  /*25a0*/  BSYNC B1 ;  /* 0x0000000000017941 */ /* 0x000fea0003800000 */
.L_x_47:
[----:B-1----:R-:W-:Y:S01]  /*25b0*/  @!P4 IMAD R11, R30, R153, R10 ;  /* 0x000000991e0bc224 */ /* 0x002fe200078e020a */
[----:B------:R-:W-:Y:S04]  /*25c0*/  BSSY B1, `(.L_x_49) ;  /* 0x0000006000017945 */ /* 0x000fe80003800000 */
[----:B------:R1:W-:Y:S01]  /*25d0*/  @!P4 STG.E.U8 desc[UR36][R6.64+0x8], R11 ;  /* 0x0000080b0600c986 */ /* 0x0003e2000c101124 */
[----:B------:R-:W-:Y:S05]  /*25e0*/  @P3 BRA `(.L_x_50) ;  /* 0x00000000000c3947 */ /* 0x000fea0003800000 */
[----:B------:R-:W1:Y:S02]  /*25f0*/  LDG.E.U8 R162, desc[UR36][R8.64+0x9] ;  /* 0x0000092408a27981 */ /* 0x000e64000c1e1100 */
[----:B-1----:R-:W-:-:S05]  /*2600*/  PRMT R11, R162, 0x8880, RZ ;  /* 0x00008880a20b7816 */ /* 0x002fca00000000ff */
[----:B------:R-:W-:-:S07]  /*2610*/  IMAD R10, R11, R152, RZ ;  /* 0x000000980b0a7224 */ /* 0x000fce00078e02ff */
.L_x_50:
[----:B------:R-:W-:Y:S05]  /*2620*/  BSYNC B1 ;  /* 0x0000000000017941 */ /* 0x000fea0003800000 */
.L_x_49:
[----:B------:R-:W-:Y:S01]  /*2630*/  @!P3 IMAD R31, R31, R153, R10 ;  /* 0x000000991f1fb224 */ /* 0x000fe200078e020a */
[----:B------:R-:W-:Y:S04]  /*2640*/  BSSY B1, `(.L_x_51) ;  /* 0x0000006000017945 */ /* 0x000fe80003800000 */
[----:B------:R0:W-:Y:S01]  /*2650*/  @!P3 STG.E.U8 desc[UR36][R6.64+0x9], R31 ;  /* 0x0000091f0600b986 */ /* 0x0001e2000c101124 */
[----:B------:R-:W-:Y:S05]  /*2660*/  @P5 BRA `(.L_x_52) ;  /* 0x00000000000c5947 */ /* 0x000fea0003800000 */
[----:B------:R-:W1:Y:S02]  /*2670*/  LDG.E.U8 R162, desc[UR36][R2.64+0x10] ;  /* 0x0000102402a27981 */ /* 0x000e64000c1e1100 */
[----:B-1----:R-:W-:-:S05]  /*2680*/  PRMT R11, R162, 0x8880, RZ ;  /* 0x00008880a20b7816 */ /* 0x002fca00000000ff */
[----:B------:R-:W-:-:S07]  /*2690*/  IMAD R10, R11, R152, RZ ;  /* 0x000000980b0a7224 */ /* 0x000fce00078e02ff */
.L_x_52:
[----:B------:R-:W-:Y:S05]  /*26a0*/  BSYNC B1 ;  /* 0x0000000000017941 */ /* 0x000fea0003800000 */
.L_x_51:
[----:B-1----:R-:W-:Y:S01]  /*26b0*/  @!P5 IMAD R11, R32, R153, R10 ;  /* 0x00000099200bd224 */ /* 0x002fe200078e020a */
[----:B------:R-:W-:Y:S04]  /*26c0*/  BSSY B1, `(.L_x_53) ;  /* 0x0000006000017945 */ /* 0x000fe80003800000 */
[----:B------:R1:W-:Y:S01]  /*26d0*/  @!P5 STG.E.U8 desc[UR36][R4.64+0x10], R11 ;  /* 0x0000100b0400d986 */ /* 0x0003e2000c101124 */
[----:B------:R-:W-:Y:S05]  /*26e0*/  @P2 BRA `(.L_x_54) ;  /* 0x00000000000c2947 */ /* 0x000fea0003800000 */
[----:B------:R-:W1:Y:S02]  /*26f0*/  LDG.E.U8 R162, desc[UR36][R2.64+0x11] ;  /* 0x0000112402a27981 */ /* 0x000e64000c1e1100 */
[----:B-1----:R-:W-:-:S05]  /*2700*/  PRMT R11, R162, 0x8880, RZ ;  /* 0x00008880a20b7816 */ /* 0x002fca00000000ff */
[----:B------:R-:W-:-:S07]  /*2710*/  IMAD R10, R11, R152, RZ ;  /* 0x000000980b0a7224 */ /* 0x000fce00078e02ff */
.L_x_54:
[----:B------:R-:W-:Y:S05]  /*2720*/  BSYNC B1 ;  /* 0x0000000000017941 */ /* 0x000fea0003800000 */
.L_x_53:
        /* <DEDUP_REMOVED lines=11> */
.L_x_56:
[----:B------:R-:W-:Y:S05]  /*27e0*/  BSYNC B1 ;  /* 0x0000000000017941 */ /* 0x000fea0003800000 */
.L_x_55:
[----:B-1----:R-:W-:Y:S01]  /*27f0*/  @!P4 IMAD R11, R34, R153, R10 ;  /* 0x00000099220bc224 */ /* 0x002fe200078e020a */
[----:B------:R-:W-:Y:S04]  /*2800*/  BSSY B1, `(.L_x_57) ;  /* 0x0000006000017945 */ /* 0x000fe80003800000 */
[----:B------:R1:W-:Y:S01]  /*2810*/  @!P4 STG.E.U8 desc[UR36][R6.64+0x10], R11 ;  /* 0x0000100b0600c986 */ /* 0x0003e2000c101124 */
[----:B------:R-:W-:Y:S05]  /*2820*/  @P3 BRA `(.L_x_58) ;  /* 0x00000000000c3947 */ /* 0x000fea0003800000 */
[----:B------:R-:W1:Y:S02]  /*2830*/  LDG.E.U8 R162, desc[UR36][R8.64+0x11] ;  /* 0x0000112408a27981 */ /* 0x000e64000c1e1100 */
[----:B-1----:R-:W-:-:S05]  /*2840*/  PRMT R11, R162, 0x8880, RZ ;  /* 0x00008880a20b7816 */ /* 0x002fca00000000ff */
[----:B------:R-:W-:-:S07]  /*2850*/  IMAD R10, R11, R152, RZ ;  /* 0x000000980b0a7224 */ /* 0x000fce00078e02ff */
.L_x_58:
[----:B------:R-:W-:Y:S05]  /*2860*/  BSYNC B1 ;  /* 0x0000000000017941 */ /* 0x000fea0003800000 */
.L_x_57:
[----:B------:R-:W-:Y:S01]  /*2870*/  @!P3 IMAD R35, R35, R153, R10 ;  /* 0x000000992323b224 */ /* 0x000fe200078e020a */
[----:B------:R-:W-:Y:S04]  /*2880*/  BSSY B1, `(.L_x_59) ;  /* 0x0000006000017945 */ /* 0x000fe80003800000 */
[----:B------:R0:W-:Y:S01]  /*2890*/  @!P3 STG.E.U8 desc[UR36][R6.64+0x11], R35 ;  /* 0x000011230600b986 */ /* 0x0001e2000c101124 */
[----:B------:R-:W-:Y:S05]  /*28a0*/  @P5 BRA `(.L_x_60) ;  /* 0x00000000000c5947 */ /* 0x000fea0003800000 */
[----:B------:R-:W1:Y:S02]  /*28b0*/  LDG.E.U8 R162, desc[UR36][R2.64+0x18] ;  /* 0x0000182402a27981 */ /* 0x000e64000c1e1100 */
[----:B-1----:R-:W-:-:S05]  /*28c0*/  PRMT R11, R162, 0x8880, RZ ;  /* 0x00008880a20b7816 */ /* 0x002fca00000000ff */
[----:B------:R-:W-:-:S07]  /*28d0*/  IMAD R10, R11, R152, RZ ;  /* 0x000000980b0a7224 */ /* 0x000fce00078e02ff */
.L_x_60:
[----:B------:R-:W-:Y:S05]  /*28e0*/  BSYNC B1 ;  /* 0x0000000000017941 */ /* 0x000fea0003800000 */
.L_x_59:
[----:B-1----:R-:W-:Y:S01]  /*28f0*/  @!P5 IMAD R11, R36, R153, R10 ;  /* 0x00000099240bd224 */ /* 0x002fe200078e020a */
[----:B------:R-:W-:Y:S04]  /*2900*/  BSSY B1, `(.L_x_61) ;  /* 0x0000006000017945 */ /* 0x000fe80003800000 */
[----:B------:R1:W-:Y:S01]  /*2910*/  @!P5 STG.E.U8 desc[UR36][R4.64+0x18], R11 ;  /* 0x0000180b0400d986 */ /* 0x0003e2000c101124 */
[----:B------:R-:W-:Y:S05]  /*2920*/  @P2 BRA `(.L_x_62) ;  /* 0x00000000000c2947 */ /* 0x000fea0003800000 */
[----:B------:R-:W1:Y:S02]  /*2930*/  LDG.E.U8 R162, desc[UR36][R2.64+0x19] ;  /* 0x0000192402a27981 */ /* 0x000e64000c1e1100 */
[----:B-1----:R-:W-:-:S05]  /*2940*/  PRMT R11, R162, 0x8880, RZ ;  /* 0x00008880a20b7816 */ /* 0x002fca00000000ff */
[----:B------:R-:W-:-:S07]  /*2950*/  IMAD R10, R11, R152, RZ ;  /* 0x000000980b0a7224 */ /* 0x000fce00078e02ff */
.L_x_62:
[----:B------:R-:W-:Y:S05]  /*2960*/  BSYNC B1 ;  /* 0x0000000000017941 */ /* 0x000fea0003800000 */
.L_x_61:
        /* <DEDUP_REMOVED lines=11> */
.L_x_64:
[----:B------:R-:W-:Y:S05]  /*2a20*/  BSYNC B1 ;  /* 0x0000000000017941 */ /* 0x000fea0003800000 */
.L_x_63:
[----:B-1----:R-:W-:Y:S01]  /*2a30*/  @!P4 IMAD R11, R38, R153, R10 ;  /* 0x00000099260bc224 */ /* 0x002fe200078e020a */
[----:B------:R-:W-:Y:S04]  /*2a40*/  BSSY B1, `(.L_x_65) ;  /* 0x0000006000017945 */ /* 0x000fe80003800000 */
[----:B------:R1:W-:Y:S01]  /*2a50*/  @!P4 STG.E.U8 desc[UR36][R6.64+0x18], R11 ;  /* 0x0000180b0600c986 */ /* 0x0003e2000c101124 */
[----:B------:R-:W-:Y:S05]  /*2a60*/  @P3 BRA `(.L_x_66) ;  /* 0x00000000000c3947 */ /* 0x000fea0003800000 */
[----:B------:R-:W1:Y:S02]  /*2a70*/  LDG.E.U8 R162, desc[UR36][R8.64+0x19] ;  /* 0x0000192408a27981 */ /* 0x000e64000c1e1100 */
[----:B-1----:R-:W-:-:S05]  /*2a80*/  PRMT R11, R162, 0x8880, RZ ;  /* 0x00008880a20b7816 */ /* 0x002fca00000000ff */
[----:B------:R-:W-:-:S07]  /*2a90*/  IMAD R10, R11, R152, RZ ;  /* 0x000000980b0a7224 */ /* 0x000fce00078e02ff */
.L_x_66:
[----:B------:R-:W-:Y:S05]  /*2aa0*/  BSYNC B1 ;  /* 0x0000000000017941 */ /* 0x000fea0003800000 */
.L_x_65:
[----:B------:R-:W-:Y:S01]  /*2ab0*/  @!P3 IMAD R39, R39, R153, R10 ;  /* 0x000000992727b224 */ /* 0x000fe200078e020a */
[----:B------:R-:W-:Y:S04]  /*2ac0*/  BSSY B1, `(.L_x_67) ;  /* 0x0000006000017945 */ /* 0x000fe80003800000 */
[----:B------:R0:W-:Y:S01]  /*2ad0*/  @!P3 STG.E.U8 desc[UR36][R6.64+0x19], R39 ;  /* 0x000019270600b986 */ /* 0x0001e2000c101124 */
[----:B------:R-:W-:Y:S05]  /*2ae0*/  @P5 BRA `(.L_x_68) ;  /* 0x00000000000c5947 */ /* 0x000fea0003800000 */
[----:B------:R-:W1:Y:S02]  /*2af0*/  LDG.E.U8 R162, desc[UR36][R2.64+0x20] ;  /* 0x0000202402a27981 */ /* 0x000e64000c1e1100 */
[----:B-1----:R-:W-:-:S05]  /*2b00*/  PRMT R11, R162, 0x8880, RZ ;  /* 0x00008880a20b7816 */ /* 0x002fca00000000ff */
[----:B------:R-:W-:-:S07]  /*2b10*/  IMAD R10, R11, R152, RZ ;  /* 0x000000980b0a7224 */ /* 0x000fce00078e02ff */
.L_x_68:
[----:B------:R-:W-:Y:S05]  /*2b20*/  BSYNC B1 ;  /* 0x0000000000017941 */ /* 0x000fea0003800000 */
.L_x_67:
[----:B-1----:R-:W-:Y:S01]  /*2b30*/  @!P5 IMAD R11, R40, R153, R10 ;  /* 0x00000099280bd224 */ /* 0x002fe200078e020a */
[----:B------:R-:W-:Y:S04]  /*2b40*/  BSSY B1, `(.L_x_69) ;  /* 0x0000006000017945 */ /* 0x000fe80003800000 */
[----:B------:R1:W-:Y:S01]  /*2b50*/  @!P5 STG.E.U8 desc[UR36][R4.64+0x20], R11 ;  /* 0x0000200b0400d986 */ /* 0x0003e2000c101124 */
[----:B------:R-:W-:Y:S05]  /*2b60*/  @P2 BRA `(.L_x_70) ;  /* 0x00000000000c2947 */ /* 0x000fea0003800000 */
[----:B------:R-:W1:Y:S02]  /*2b70*/  LDG.E.U8 R162, desc[UR36][R2.64+0x21] ;  /* 0x0000212402a27981 */ /* 0x000e64000c1e1100 */
[----:B-1----:R-:W-:-:S05]  /*2b80*/  PRMT R11, R162, 0x8880, RZ ;  /* 0x00008880a20b7816 */ /* 0x002fca00000000ff */
[----:B------:R-:W-:-:S07]  /*2b90*/  IMAD R10, R11, R152, RZ ;  /* 0x000000980b0a7224 */ /* 0x000fce00078e02ff */
.L_x_70:
[----:B------:R-:W-:Y:S05]  /*2ba0*/  BSYNC B1 ;  /* 0x0000000000017941 */ /* 0x000fea0003800000 */
.L_x_69:
        /* <DEDUP_REMOVED lines=11> */
.L_x_72:
[----:B------:R-:W-:Y:S05]  /*2c60*/  BSYNC B1 ;  /* 0x0000000000017941 */ /* 0x000fea0003800000 */
.L_x_71:
[----:B-1----:R-:W-:Y:S01]  /*2c70*/  @!P4 IMAD R11, R42, R153, R10 ;  /* 0x000000992a0bc224 */ /* 0x002fe200078e020a */
[----:B------:R-:W-:Y:S04]  /*2c80*/  BSSY B1, `(.L_x_73) ;  /* 0x0000006000017945 */ /* 0x000fe80003800000 */
[----:B------:R1:W-:Y:S01]  /*2c90*/  @!P4 STG.E.U8 desc[UR36][R6.64+0x20], R11 ;  /* 0x0000200b0600c986 */ /* 0x0003e2000c101124 */
[----:B------:R-:W-:Y:S05]  /*2ca0*/  @P3 BRA `(.L_x_74) ;  /* 0x00000000000c3947 */ /* 0x000fea0003800000 */
[----:B------:R-:W1:Y:S02]  /*2cb0*/  LDG.E.U8 R162, desc[UR36][R8.64+0x21] ;  /* 0x0000212408a27981 */ /* 0x000e64000c1e1100 */
[----:B-1----:R-:W-:-:S05]  /*2cc0*/  PRMT R11, R162, 0x8880, RZ ;  /* 0x00008880a20b7816 */ /* 0x002fca00000000ff */
[----:B------:R-:W-:-:S07]  /*2cd0*/  IMAD R10, R11, R152, RZ ;  /* 0x000000980b0a7224 */ /* 0x000fce00078e02ff */
.L_x_74:
[----:B------:R-:W-:Y:S05]  /*2ce0*/  BSYNC B1 ;  /* 0x0000000000017941 */ /* 0x000fea0003800000 */
.L_x_73:
[----:B------:R-:W-:Y:S01]  /*2cf0*/  @!P3 IMAD R43, R43, R153, R10 ;  /* 0x000000992b2bb224 */ /* 0x000fe200078e020a */
[----:B------:R-:W-:Y:S04]  /*2d00*/  BSSY B1, `(.L_x_75) ;  /* 0x0000006000017945 */ /* 0x000fe80003800000 */
[----:B------:R0:W-:Y:S01]  /*2d10*/  @!P3 STG.E.U8 desc[UR36][R6.64+0x21], R43 ;  /* 0x0000212b0600b986 */ /* 0x0001e2000c101124 */
[----:B------:R-:W-:Y:S05]  /*2d20*/  @P5 BRA `(.L_x_76) ;  /* 0x00000000000c5947 */ /* 0x000fea0003800000 */
[----:B------:R-:W1:Y:S02]  /*2d30*/  LDG.E.U8 R162, desc[UR36][R2.64+0x28] ;  /* 0x0000282402a27981 */ /* 0x000e64000c1e1100 */
[----:B-1----:R-:W-:-:S05]  /*2d40*/  PRMT R11, R162, 0x8880, RZ ;  /* 0x00008880a20b7816 */ /* 0x002fca00000000ff */
[----:B------:R-:W-:-:S07]  /*2d50*/  IMAD R10, R11, R152, RZ ;  /* 0x000000980b0a7224 */ /* 0x000fce00078e02ff */
.L_x_76:
[----:B------:R-:W-:Y:S05]  /*2d60*/  BSYNC B1 ;  /* 0x0000000000017941 */ /* 0x000fea0003800000 */
.L_x_75:
[----:B-1----:R-:W-:Y:S01]  /*2d70*/  @!P5 IMAD R11, R44, R153, R10 ;  /* 0x000000992c0bd224 */ /* 0x002fe200078e020a */
[----:B------:R-:W-:Y:S04]  /*2d80*/  BSSY B1, `(.L_x_77) ;  /* 0x0000006000017945 */ /* 0x000fe80003800000 */
[----:B------:R1:W-:Y:S01]  /*2d90*/  @!P5 STG.E.U8 desc[UR36][R4.64+0x28], R11 ;  /* 0x0000280b0400d986 */ /* 0x0003e2000c101124 */
[----:B------:R-:W-:Y:S05]  /*2da0*/  @P2 BRA `(.L_x_78) ;  /* 0x00000000000c2947 */ /* 0x000fea0003800000 */
[----:B------:R-:W1:Y:S02]  /*2db0*/  LDG.E.U8 R162, desc[UR36][R2.64+0x29] ;  /* 0x0000292402a27981 */ /* 0x000e64000c1e1100 */
[----:B-1----:R-:W-:-:S05]  /*2dc0*/  PRMT R11, R162, 0x8880, RZ ;  /* 0x00008880a20b7816 */ /* 0x002fca00000000ff */
[----:B------:R-:W-:-:S07]  /*2dd0*/  IMAD R10, R11, R152, RZ ;  /* 0x000000980b0a7224 */ /* 0x000fce00078e02ff */
.L_x_78:
[----:B------:R-:W-:Y:S05]  /*2de0*/  BSYNC B1 ;  /* 0x0000000000017941 */ /* 0x000fea0003800000 */
.L_x_77:
        /* <DEDUP_REMOVED lines=11> */
.L_x_80:
[----:B------:R-:W-:Y:S05]  /*2ea0*/  BSYNC B1 ;  /* 0x0000000000017941 */ /* 0x000fea0003800000 */
.L_x_79:
[----:B-1----:R-:W-:Y:S01]  /*2eb0*/  @!P4 IMAD R11, R46, R153, R10 ;  /* 0x000000992e0bc224 */ /* 0x002fe200078e020a */
[----:B------:R-:W-:Y:S04]  /*2ec0*/  BSSY B1, `(.L_x_81) ;  /* 0x0000006000017945 */ /* 0x000fe80003800000 */
[----:B------:R1:W-:Y:S01]  /*2ed0*/  @!P4 STG.E.U8 desc[UR36][R6.64+0x28], R11 ;  /* 0x0000280b0600c986 */ /* 0x0003e2000c101124 */
[----:B------:R-:W-:Y:S05]  /*2ee0*/  @P3 BRA `(.L_x_82) ;  /* 0x00000000000c3947 */ /* 0x000fea0003800000 */
[----:B------:R-:W1:Y:S02]  /*2ef0*/  LDG.E.U8 R162, desc[UR36][R8.64+0x29] ;  /* 0x0000292408a27981 */ /* 0x000e64000c1e1100 */
[----:B-1----:R-:W-:-:S05]  /*2f00*/  PRMT R11, R162, 0x8880, RZ ;  /* 0x00008880a20b7816 */ /* 0x002fca00000000ff */
[----:B------:R-:W-:-:S07]  /*2f10*/  IMAD R10, R11, R152, RZ ;  /* 0x000000980b0a7224 */ /* 0x000fce00078e02ff */
.L_x_82:
[----:B------:R-:W-:Y:S05]  /*2f20*/  BSYNC B1 ;  /* 0x0000000000017941 */ /* 0x000fea0003800000 */
.L_x_81:
[----:B------:R-:W-:Y:S01]  /*2f30*/  @!P3 IMAD R47, R47, R153, R10 ;  /* 0x000000992f2fb224 */ /* 0x000fe200078e020a */
[----:B------:R-:W-:Y:S04]  /*2f40*/  BSSY B1, `(.L_x_83) ;  /* 0x0000006000017945 */ /* 0x000fe80003800000 */
[----:B------:R0:W-:Y:S01]  /*2f50*/  @!P3 STG.E.U8 desc[UR36][R6.64+0x29], R47 ;  /* 0x0000292f0600b986 */ /* 0x0001e2000c101124 */
[----:B------:R-:W-:Y:S05]  /*2f60*/  @P5 BRA `(.L_x_84) ;  /* 0x00000000000c5947 */ /* 0x000fea0003800000 */
[----:B------:R-:W1:Y:S02]  /*2f70*/  LDG.E.U8 R162, desc[UR36][R2.64+0x30] ;  /* 0x0000302402a27981 */ /* 0x000e64000c1e1100 */
[----:B-1----:R-:W-:-:S05]  /*2f80*/  PRMT R11, R162, 0x8880, RZ ;  /* 0x00008880a20b7816 */ /* 0x002fca00000000ff */
[----:B------:R-:W-:-:S07]  /*2f90*/  IMAD R10, R11, R152, RZ ;  /* 0x000000980b0a7224 */ /* 0x000fce00078e02ff */
.L_x_84:
[----:B------:R-:W-:Y:S05]  /*2fa0*/  BSYNC B1 ;  /* 0x0000000000017941 */ /* 0x000fea0003800000 */
.L_x_83:
[----:B-1----:R-:W-:Y:S01]  /*2fb0*/  @!P5 IMAD R11, R48, R153, R10 ;  /* 0x00000099300bd224 */ /* 0x002fe200078e020a */
[----:B------:R-:W-:Y:S04]  /*2fc0*/  BSSY B1, `(.L_x_85) ;  /* 0x0000006000017945 */ /* 0x000fe80003800000 */
[----:B------:R1:W-:Y:S01]  /*2fd0*/  @!P5 STG.E.U8 desc[UR36][R4.64+0x30], R11 ;  /* 0x0000300b0400d986 */ /* 0x0003e2000c101124 */
[----:B------:R-:W-:Y:S05]  /*2fe0*/  @P2 BRA `(.L_x_86) ;  /* 0x00000000000c2947 */ /* 0x000fea0003800000 */
[----:B------:R-:W1:Y:S02]  /*2ff0*/  LDG.E.U8 R162, desc[UR36][R2.64+0x31] ;  /* 0x0000312402a27981 */ /* 0x000e64000c1e1100 */
[----:B-1----:R-:W-:-:S05]  /*3000*/  PRMT R11, R162, 0x8880, RZ ;  /* 0x00008880a20b7816 */ /* 0x002fca00000000ff */
[----:B------:R-:W-:-:S07]  /*3010*/  IMAD R10, R11, R152, RZ ;  /* 0x000000980b0a7224 */ /* 0x000fce00078e02ff */
.L_x_86:
[----:B------:R-:W-:Y:S05]  /*3020*/  BSYNC B1 ;  /* 0x0000000000017941 */ /* 0x000fea0003800000 */
.L_x_85:
        /* <DEDUP_REMOVED lines=11> */
.L_x_88:
[----:B------:R-:W-:Y:S05]  /*30e0*/  BSYNC B1 ;  /* 0x0000000000017941 */ /* 0x000fea0003800000 */
.L_x_87:
[----:B-1----:R-:W-:Y:S01]  /*30f0*/  @!P4 IMAD R11, R50, R153, R10 ;  /* 0x00000099320bc224 */ /* 0x002fe200078e020a */
[----:B------:R-:W-:Y:S04]  /*3100*/  BSSY B1, `(.L_x_89) ;  /* 0x0000006000017945 */ /* 0x000fe80003800000 */
[----:B------:R1:W-:Y:S01]  /*3110*/  @!P4 STG.E.U8 desc[UR36][R6.64+0x30], R11 ;  /* 0x0000300b0600c986 */ /* 0x0003e2000c101124 */
[----:B------:R-:W-:Y:S05]  /*3120*/  @P3 BRA `(.L_x_90) ;  /* 0x00000000000c3947 */ /* 0x000fea0003800000 */
[----:B------:R-:W1:Y:S02]  /*3130*/  LDG.E.U8 R162, desc[UR36][R8.64+0x31] ;  /* 0x0000312408a27981 */ /* 0x000e64000c1e1100 */
[----:B-1----:R-:W-:-:S05]  /*3140*/  PRMT R11, R162, 0x8880, RZ ;  /* 0x00008880a20b7816 */ /* 0x002fca00000000ff */
[----:B------:R-:W-:-:S07]  /*3150*/  IMAD R10, R11, R152, RZ ;  /* 0x000000980b0a7224 */ /* 0x000fce00078e02ff */
.L_x_90:
[----:B------:R-:W-:Y:S05]  /*3160*/  BSYNC B1 ;  /* 0x0000000000017941 */ /* 0x000fea0003800000 */
.L_x_89:
[----:B------:R-:W-:Y:S01]  /*3170*/  @!P3 IMAD R51, R51, R153, R10 ;  /* 0x000000993333b224 */ /* 0x000fe200078e020a */
[----:B------:R-:W-:Y:S04]  /*3180*/  BSSY B1, `(.L_x_91) ;  /* 0x0000006000017945 */ /* 0x000fe80003800000 */
[----:B------:R0:W-:Y:S01]  /*3190*/  @!P3 STG.E.U8 desc[UR36][R6.64+0x31], R51 ;  /* 0x000031330600b986 */ /* 0x0001e2000c101124 */
[----:B------:R-:W-:Y:S05]  /*31a0*/  @P5 BRA `(.L_x_92) ;  /* 0x00000000000c5947 */ /* 0x000fea0003800000 */
[----:B------:R-:W1:Y:S02]  /*31b0*/  LDG.E.U8 R162, desc[UR36][R2.64+0x38] ;  /* 0x0000382402a27981 */ /* 0x000e64000c1e1100 */
[----:B-1----:R-:W-:-:S05]  /*31c0*/  PRMT R11, R162, 0x8880, RZ ;  /* 0x00008880a20b7816 */ /* 0x002fca00000000ff */
[----:B------:R-:W-:-:S07]  /*31d0*/  IMAD R10, R11, R152, RZ ;  /* 0x000000980b0a7224 */ /* 0x000fce00078e02ff */
.L_x_92:
[----:B------:R-:W-:Y:S05]  /*31e0*/  BSYNC B1 ;  /* 0x0000000000017941 */ /* 0x000fea0003800000 */
.L_x_91:
[----:B-1----:R-:W-:Y:S01]  /*31f0*/  @!P5 IMAD R11, R52, R153, R10 ;  /* 0x00000099340bd224 */ /* 0x002fe200078e020a */
[----:B------:R-:W-:Y:S04]  /*3200*/  BSSY B1, `(.L_x_93) ;  /* 0x0000006000017945 */ /* 0x000fe80003800000 */
[----:B------:R1:W-:Y:S01]  /*3210*/  @!P5 STG.E.U8 desc[UR36][R4.64+0x38], R11 ;  /* 0x0000380b0400d986 */ /* 0x0003e2000c101124 */
[----:B------:R-:W-:Y:S05]  /*3220*/  @P2 BRA `(.L_x_94) ;  /* 0x00000000000c2947 */ /* 0x000fea0003800000 */
[----:B------:R-:W1:Y:S02]  /*3230*/  LDG.E.U8 R162, desc[UR36][R2.64+0x39] ;  /* 0x0000392402a27981 */ /* 0x000e64000c1e1100 */
[----:B-1----:R-:W-:-:S05]  /*3240*/  PRMT R11, R162, 0x8880, RZ ;  /* 0x00008880a20b7816 */ /* 0x002fca00000000ff */
[----:B------:R-:W-:-:S07]  /*3250*/  IMAD R10, R11, R152, RZ ;  /* 0x000000980b0a7224 */ /* 0x000fce00078e02ff */
.L_x_94:
[----:B------:R-:W-:Y:S05]  /*3260*/  BSYNC B1 ;  /* 0x0000000000017941 */ /* 0x000fea0003800000 */
.L_x_93:
        /* <DEDUP_REMOVED lines=11> */
.L_x_96:
[----:B------:R-:W-:Y:S05]  /*3320*/  BSYNC B1 ;  /* 0x0000000000017941 */ /* 0x000fea0003800000 */
.L_x_95:
[----:B-1----:R-:W-:Y:S01]  /*3330*/  @!P4 IMAD R11, R54, R153, R10 ;  /* 0x00000099360bc224 */ /* 0x002fe200078e020a */
[----:B------:R-:W-:Y:S04]  /*3340*/  BSSY B1, `(.L_x_97) ;  /* 0x0000006000017945 */ /* 0x000fe80003800000 */
[----:B------:R1:W-:Y:S01]  /*3350*/  @!P4 STG.E.U8 desc[UR36][R6.64+0x38], R11 ;  /* 0x0000380b0600c986 */ /* 0x0003e2000c101124 */
[----:B------:R-:W-:Y:S05]  /*3360*/  @P3 BRA `(.L_x_98) ;  /* 0x00000000000c3947 */ /* 0x000fea0003800000 */
[----:B------:R-:W1:Y:S02]  /*3370*/  LDG.E.U8 R162, desc[UR36][R8.64+0x39] ;  /* 0x0000392408a27981 */ /* 0x000e64000c1e1100 */
[----:B-1----:R-:W-:-:S05]  /*3380*/  PRMT R11, R162, 0x8880, RZ ;  /* 0x00008880a20b7816 */ /* 0x002fca00000000ff */
[----:B------:R-:W-:-:S07]  /*3390*/  IMAD R10, R11, R152, RZ ;  /* 0x000000980b0a7224 */ /* 0x000fce00078e02ff */
.L_x_98:
[----:B------:R-:W-:Y:S05]  /*33a0*/  BSYNC B1 ;  /* 0x0000000000017941 */ /* 0x000fea0003800000 */
.L_x_97:
[----:B------:R-:W-:Y:S01]  /*33b0*/  @!P3 IMAD R55, R55, R153, R10 ;  /* 0x000000993737b224 */ /* 0x000fe200078e020a */
[----:B------:R-:W-:Y:S04]  /*33c0*/  BSSY B1, `(.L_x_99) ;  /* 0x0000006000017945 */ /* 0x000fe80003800000 */
[----:B------:R0:W-:Y:S01]  /*33d0*/  @!P3 STG.E.U8 desc[UR36][R6.64+0x39], R55 ;  /* 0x000039370600b986 */ /* 0x0001e2000c101124 */
[----:B------:R-:W-:Y:S05]  /*33e0*/  @P5 BRA `(.L_x_100) ;  /* 0x00000000000c5947 */ /* 0x000fea0003800000 */
[----:B------:R-:W1:Y:S02]  /*33f0*/  LDG.E.U8 R162, desc[UR36][R2.64+0x40] ;  /* 0x0000402402a27981 */ /* 0x000e64000c1e1100 */
[----:B-1----:R-:W-:-:S05]  /*3400*/  PRMT R11, R162, 0x8880, RZ ;  /* 0x00008880a20b7816 */ /* 0x002fca00000000ff */
[----:B------:R-:W-:-:S07]  /*3410*/  IMAD R10, R11, R152, RZ ;  /* 0x000000980b0a7224 */ /* 0x000fce00078e02ff */
.L_x_100:
[----:B------:R-:W-:Y:S05]  /*3420*/  BSYNC B1 ;  /* 0x0000000000017941 */ /* 0x000fea0003800000 */
.L_x_99:
[----:B-1----:R-:W-:Y:S01]  /*3430*/  @!P5 IMAD R11, R56, R153, R10 ;  /* 0x00000099380bd224 */ /* 0x002fe200078e020a */
[----:B------:R-:W-:Y:S04]  /*3440*/  BSSY B1, `(.L_x_101) ;  /* 0x0000006000017945 */ /* 0x000fe80003800000 */
[----:B------:R1:W-:Y:S01]  /*3450*/  @!P5 STG.E.U8 desc[UR36][R4.64+0x40], R11 ;  /* 0x0000400b0400d986 */ /* 0x0003e2000c101124 */
[----:B------:R-:W-:Y:S05]  /*3460*/  @P2 BRA `(.L_x_102) ;  /* 0x00000000000c2947 */ /* 0x000fea0003800000 */
[----:B------:R-:W1:Y:S02]  /*3470*/  LDG.E.U8 R162, desc[UR36][R2.64+0x41] ;  /* 0x0000412402a27981 */ /* 0x000e64000c1e1100 */
[----:B-1----:R-:W-:-:S05]  /*3480*/  PRMT R11, R162, 0x8880, RZ ;  /* 0x00008880a20b7816 */ /* 0x002fca00000000ff */
[----:B------:R-:W-:-:S07]  /*3490*/  IMAD R10, R11, R152, RZ ;  /* 0x000000980b0a7224 */ /* 0x000fce00078e02ff */
.L_x_102:
[----:B------:R-:W-:Y:S05]  /*34a0*/  BSYNC B1 ;  /* 0x0000000000017941 */ /* 0x000fea0003800000 */
.L_x_101:
        /* <DEDUP_REMOVED lines=11> */
.L_x_104:
[----:B------:R-:W-:Y:S05]  /*3560*/  BSYNC B1 ;  /* 0x0000000000017941 */ /* 0x000fea0003800000 */
.L_x_103:
[----:B-1----:R-:W-:Y:S01]  /*3570*/  @!P4 IMAD R11, R58, R153, R10 ;  /* 0x000000993a0bc224 */ /* 0x002fe200078e020a */
[----:B------:R-:W-:Y:S04]  /*3580*/  BSSY B1, `(.L_x_105) ;  /* 0x0000006000017945 */ /* 0x000fe80003800000 */
[----:B------:R1:W-:Y:S01]  /*3590*/  @!P4 STG.E.U8 desc[UR36][R6.64+0x40], R11 ;  /* 0x0000400b0600c986 */ /* 0x0003e2000c101124 */
[----:B------:R-:W-:Y:S05]  /*35a0*/  @P3 BRA `(.L_x_106) ;  /* 0x00000000000c3947 */ /* 0x000fea0003800000 */
[----:B------:R-:W1:Y:S02]  /*35b0*/  LDG.E.U8 R162, desc[UR36][R8.64+0x41] ;  /* 0x0000412408a27981 */ /* 0x000e64000c1e1100 */
[----:B-1----:R-:W-:-:S05]  /*35c0*/  PRMT R11, R162, 0x8880, RZ ;  /* 0x00008880a20b7816 */ /* 0x002fca00000000ff */
[----:B------:R-:W-:-:S07]  /*35d0*/  IMAD R10, R11, R152, RZ ;  /* 0x000000980b0a7224 */ /* 0x000fce00078e02ff */
.L_x_106:
[----:B------:R-:W-:Y:S05]  /*35e0*/  BSYNC B1 ;  /* 0x0000000000017941 */ /* 0x000fea0003800000 */
.L_x_105:
[----:B------:R-:W-:Y:S01]  /*35f0*/  @!P3 IMAD R59, R59, R153, R10 ;  /* 0x000000993b3bb224 */ /* 0x000fe200078e020a */
[----:B------:R-:W-:Y:S04]  /*3600*/  BSSY B1, `(.L_x_107) ;  /* 0x0000006000017945 */ /* 0x000fe80003800000 */
[----:B------:R0:W-:Y:S01]  /*3610*/  @!P3 STG.E.U8 desc[UR36][R6.64+0x41], R59 ;  /* 0x0000413b0600b986 */ /* 0x0001e2000c101124 */
[----:B------:R-:W-:Y:S05]  /*3620*/  @P5 BRA `(.L_x_108) ;  /* 0x00000000000c5947 */ /* 0x000fea0003800000 */
[----:B------:R-:W1:Y:S02]  /*3630*/  LDG.E.U8 R162, desc[UR36][R2.64+0x48] ;  /* 0x0000482402a27981 */ /* 0x000e64000c1e1100 */
[----:B-1----:R-:W-:-:S05]  /*3640*/  PRMT R11, R162, 0x8880, RZ ;  /* 0x00008880a20b7816 */ /* 0x002fca00000000ff */
[----:B------:R-:W-:-:S07]  /*3650*/  IMAD R10, R11, R152, RZ ;  /* 0x000000980b0a7224 */ /* 0x000fce00078e02ff */
.L_x_108:
[----:B------:R-:W-:Y:S05]  /*3660*/  BSYNC B1 ;  /* 0x0000000000017941 */ /* 0x000fea0003800000 */
.L_x_107:
[----:B-1----:R-:W-:Y:S01]  /*3670*/  @!P5 IMAD R11, R60, R153, R10 ;  /* 0x000000993c0bd224 */ /* 0x002fe200078e020a */
[----:B------:R-:W-:Y:S04]  /*3680*/  BSSY B1, `(.L_x_109) ;  /* 0x0000006000017945 */ /* 0x000fe80003800000 */
[----:B------:R1:W-:Y:S01]  /*3690*/  @!P5 STG.E.U8 desc[UR36][R4.64+0x48], R11 ;  /* 0x0000480b0400d986 */ /* 0x0003e2000c101124 */
[----:B------:R-:W-:Y:S05]  /*36a0*/  @P2 BRA `(.L_x_110) ;  /* 0x00000000000c2947 */ /* 0x000fea0003800000 */
[----:B------:R-:W1:Y:S02]  /*36b0*/  LDG.E.U8 R162, desc[UR36][R2.64+0x49] ;  /* 0x0000492402a27981 */ /* 0x000e64000c1e1100 */
[----:B-1----:R-:W-:-:S05]  /*36c0*/  PRMT R11, R162, 0x8880, RZ ;  /* 0x00008880a20b7816 */ /* 0x002fca00000000ff */
[----:B------:R-:W-:-:S07]  /*36d0*/  IMAD R10, R11, R152, RZ ;  /* 0x000000980b0a7224 */ /* 0x000fce00078e02ff */
.L_x_110:
[----:B------:R-:W-:Y:S05]  /*36e0*/  BSYNC B1 ;  /* 0x0000000000017941 */ /* 0x000fea0003800000 */
.L_x_109:
        /* <DEDUP_REMOVED lines=11> */
.L_x_112:
[----:B------:R-:W-:Y:S05]  /*37a0*/  BSYNC B1 ;  /* 0x0000000000017941 */ /* 0x000fea0003800000 */
.L_x_111:
[----:B-1----:R-:W-:Y:S01]  /*37b0*/  @!P4 IMAD R11, R62, R153, R10 ;  /* 0x000000993e0bc224 */ /* 0x002fe200078e020a */
[----:B------:R-:W-:Y:S04]  /*37c0*/  BSSY B1, `(.L_x_113) ;  /* 0x0000006000017945 */ /* 0x000fe80003800000 */
[----:B------:R1:W-:Y:S01]  /*37d0*/  @!P4 STG.E.U8 desc[UR36][R6.64+0x48], R11 ;  /* 0x0000480b0600c986 */ /* 0x0003e2000c101124 */
[----:B------:R-:W-:Y:S05]  /*37e0*/  @P3 BRA `(.L_x_114) ;  /* 0x00000000000c3947 */ /* 0x000fea0003800000 */
[----:B------:R-:W1:Y:S02]  /*37f0*/  LDG.E.U8 R162, desc[UR36][R8.64+0x49] ;  /* 0x0000492408a27981 */ /* 0x000e64000c1e1100 */
[----:B-1----:R-:W-:-:S05]  /*3800*/  PRMT R11, R162, 0x8880, RZ ;  /* 0x00008880a20b7816 */ /* 0x002fca00000000ff */
[----:B------:R-:W-:-:S07]  /*3810*/  IMAD R10, R11, R152, RZ ;  /* 0x000000980b0a7224 */ /* 0x000fce00078e02ff */
.L_x_114:
[----:B------:R-:W-:Y:S05]  /*3820*/  BSYNC B1 ;  /* 0x0000000000017941 */ /* 0x000fea0003800000 */
.L_x_113:
[----:B------:R-:W-:Y:S01]  /*3830*/  @!P3 IMAD R63, R63, R153, R10 ;  /* 0x000000993f3fb224 */ /* 0x000fe200078e020a */
[----:B------:R-:W-:Y:S04]  /*3840*/  BSSY B1, `(.L_x_115) ;  /* 0x0000006000017945 */ /* 0x000fe80003800000 */
[----:B------:R0:W-:Y:S01]  /*3850*/  @!P3 STG.E.U8 desc[UR36][R6.64+0x49], R63 ;  /* 0x0000493f0600b986 */ /* 0x0001e2000c101124 */
[----:B------:R-:W-:Y:S05]  /*3860*/  @P5 BRA `(.L_x_116) ;  /* 0x00000000000c5947 */ /* 0x000fea0003800000 */
[----:B------:R-:W1:Y:S02]  /*3870*/  LDG.E.U8 R162, desc[UR36][R2.64+0x50] ;  /* 0x0000502402a27981 */ /* 0x000e64000c1e1100 */
[----:B-1----:R-:W-:-:S05]  /*3880*/  PRMT R11, R162, 0x8880, RZ ;  /* 0x00008880a20b7816 */ /* 0x002fca00000000ff */
[----:B------:R-:W-:-:S07]  /*3890*/  IMAD R10, R11, R152, RZ ;  /* 0x000000980b0a7224 */ /* 0x000fce00078e02ff */
.L_x_116:
[----:B------:R-:W-:Y:S05]  /*38a0*/  BSYNC B1 ;  /* 0x0000000000017941 */ /* 0x000fea0003800000 */
.L_x_115:
[----:B-1----:R-:W-:Y:S01]  /*38b0*/  @!P5 IMAD R11, R64, R153, R10 ;  /* 0x00000099400bd224 */ /* 0x002fe200078e020a */
[----:B------:R-:W-:Y:S04]  /*38c0*/  BSSY B1, `(.L_x_117) ;  /* 0x0000006000017945 */ /* 0x000fe80003800000 */
[----:B------:R1:W-:Y:S01]  /*38d0*/  @!P5 STG.E.U8 desc[UR36][R4.64+0x50], R11 ;  /* 0x0000500b0400d986 */ /* 0x0003e2000c101124 */
[----:B------:R-:W-:Y:S05]  /*38e0*/  @P2 BRA `(.L_x_118) ;  /* 0x00000000000c2947 */ /* 0x000fea0003800000 */
[----:B------:R-:W1:Y:S02]  /*38f0*/  LDG.E.U8 R162, desc[UR36][R2.64+0x51] ;  /* 0x0000512402a27981 */ /* 0x000e64000c1e1100 */
[----:B-1----:R-:W-:-:S05]  /*3900*/  PRMT R11, R162, 0x8880, RZ ;  /* 0x00008880a20b7816 */ /* 0x002fca00000000ff */
[----:B------:R-:W-:-:S07]  /*3910*/  IMAD R10, R11, R152, RZ ;  /* 0x000000980b0a7224 */ /* 0x000fce00078e02ff */
.L_x_118:
[----:B------:R-:W-:Y:S05]  /*3920*/  BSYNC B1 ;  /* 0x0000000000017941 */ /* 0x000fea0003800000 */
.L_x_117:
        /* <DEDUP_REMOVED lines=11> */
.L_x_120:
[----:B------:R-:W-:Y:S05]  /*39e0*/  BSYNC B1 ;  /* 0x0000000000017941 */ /* 0x000fea0003800000 */
.L_x_119:
[----:B-1----:R-:W-:Y:S01]  /*39f0*/  @!P4 IMAD R11, R66, R153, R10 ;  /* 0x00000099420bc224 */ /* 0x002fe200078e020a */
[----:B------:R-:W-:Y:S04]  /*3a00*/  BSSY B1, `(.L_x_121) ;  /* 0x0000006000017945 */ /* 0x000fe80003800000 */
[----:B------:R1:W-:Y:S01]  /*3a10*/  @!P4 STG.E.U8 desc[UR36][R6.64+0x50], R11 ;  /* 0x0000500b0600c986 */ /* 0x0003e2000c101124 */
[----:B------:R-:W-:Y:S05]  /*3a20*/  @P3 BRA `(.L_x_122) ;  /* 0x00000000000c3947 */ /* 0x000fea0003800000 */
[----:B------:R-:W1:Y:S02]  /*3a30*/  LDG.E.U8 R162, desc[UR36][R8.64+0x51] ;  /* 0x0000512408a27981 */ /* 0x000e64000c1e1100 */
[----:B-1----:R-:W-:-:S05]  /*3a40*/  PRMT R11, R162, 0x8880, RZ ;  /* 0x00008880a20b7816 */ /* 0x002fca00000000ff */
[----:B------:R-:W-:-:S07]  /*3a50*/  IMAD R10, R11, R152, RZ ;  /* 0x000000980b0a7224 */ /* 0x000fce00078e02ff */
.L_x_122:
[----:B------:R-:W-:Y:S05]  /*3a60*/  BSYNC B1 ;  /* 0x0000000000017941 */ /* 0x000fea0003800000 */
.L_x_121:
[----:B------:R-:W-:Y:S01]  /*3a70*/  @!P3 IMAD R67, R67, R153, R10 ;  /* 0x000000994343b224 */ /* 0x000fe200078e020a */
[----:B------:R-:W-:Y:S04]  /*3a80*/  BSSY B1, `(.L_x_123) ;  /* 0x0000006000017945 */ /* 0x000fe80003800000 */
[----:B------:R0:W-:Y:S01]  /*3a90*/  @!P3 STG.E.U8 desc[UR36][R6.64+0x51], R67 ;  /* 0x000051430600b986 */ /* 0x0001e2000c101124 */
[----:B------:R-:W-:Y:S05]  /*3aa0*/  @P5 BRA `(.L_x_124) ;  /* 0x00000000000c5947 */ /* 0x000fea0003800000 */
[----:B------:R-:W1:Y:S02]  /*3ab0*/  LDG.E.U8 R162, desc[UR36][R2.64+0x58] ;  /* 0x0000582402a27981 */ /* 0x000e64000c1e1100 */
[----:B-1----:R-:W-:-:S05]  /*3ac0*/  PRMT R11, R162, 0x8880, RZ ;  /* 0x00008880a20b7816 */ /* 0x002fca00000000ff */
[----:B------:R-:W-:-:S07]  /*3ad0*/  IMAD R10, R11, R152, RZ ;  /* 0x000000980b0a7224 */ /* 0x000fce00078e02ff */
.L_x_124:
[----:B------:R-:W-:Y:S05]  /*3ae0*/  BSYNC B1 ;  /* 0x0000000000017941 */ /* 0x000fea0003800000 */
.L_x_123:
[----:B-1----:R-:W-:Y:S01]  /*3af0*/  @!P5 IMAD R11, R68, R153, R10 ;  /* 0x00000099440bd224 */ /* 0x002fe200078e020a */
[----:B------:R-:W-:Y:S04]  /*3b00*/  BSSY B1, `(.L_x_125) ;  /* 0x0000006000017945 */ /* 0x000fe80003800000 */
[----:B------:R1:W-:Y:S01]  /*3b10*/  @!P5 STG.E.U8 desc[UR36][R4.64+0x58], R11 ;  /* 0x0000580b0400d986 */ /* 0x0003e2000c101124 */
[----:B------:R-:W-:Y:S05]  /*3b20*/  @P2 BRA `(.L_x_126) ;  /* 0x00000000000c2947 */ /* 0x000fea0003800000 */
[----:B------:R-:W1:Y:S02]  /*3b30*/  LDG.E.U8 R162, desc[UR36][R2.64+0x59] ;  /* 0x0000592402a27981 */ /* 0x000e64000c1e1100 */
[----:B-1----:R-:W-:-:S05]  /*3b40*/  PRMT R11, R162, 0x8880, RZ ;  /* 0x00008880a20b7816 */ /* 0x002fca00000000ff */
[----:B------:R-:W-:-:S07]  /*3b50*/  IMAD R10, R11, R152, RZ ;  /* 0x000000980b0a7224 */ /* 0x000fce00078e02ff */
.L_x_126:
[----:B------:R-:W-:Y:S05]  /*3b60*/  BSYNC B1 ;  /* 0x0000000000017941 */ /* 0x000fea0003800000 */
.L_x_125:
        /* <DEDUP_REMOVED lines=11> */
.L_x_128:
[----:B------:R-:W-:Y:S05]  /*3c20*/  BSYNC B1 ;  /* 0x0000000000017941 */ /* 0x000fea0003800000 */
.L_x_127:
[----:B-1----:R-:W-:Y:S01]  /*3c30*/  @!P4 IMAD R11, R70, R153, R10 ;  /* 0x00000099460bc224 */ /* 0x002fe200078e020a */
[----:B------:R-:W-:Y:S04]  /*3c40*/  BSSY B1, `(.L_x_129) ;  /* 0x0000006000017945 */ /* 0x000fe80003800000 */
[----:B------:R1:W-:Y:S01]  /*3c50*/  @!P4 STG.E.U8 desc[UR36][R6.64+0x58], R11 ;  /* 0x0000580b0600c986 */ /* 0x0003e2000c101124 */
[----:B------:R-:W-:Y:S05]  /*3c60*/  @P3 BRA `(.L_x_130) ;  /* 0x00000000000c3947 */ /* 0x000fea0003800000 */
[----:B------:R-:W1:Y:S02]  /*3c70*/  LDG.E.U8 R162, desc[UR36][R8.64+0x59] ;  /* 0x0000592408a27981 */ /* 0x000e64000c1e1100 */
[----:B-1----:R-:W-:-:S05]  /*3c80*/  PRMT R11, R162, 0x8880, RZ ;  /* 0x00008880a20b7816 */ /* 0x002fca00000000ff */
[----:B------:R-:W-:-:S07]  /*3c90*/  IMAD R10, R11, R152, RZ ;  /* 0x000000980b0a7224 */ /* 0x000fce00078e02ff */
.L_x_130:
[----:B------:R-:W-:Y:S05]  /*3ca0*/  BSYNC B1 ;  /* 0x0000000000017941 */ /* 0x000fea0003800000 */
.L_x_129:
[----:B------:R-:W-:Y:S01]  /*3cb0*/  @!P3 IMAD R71, R71, R153, R10 ;  /* 0x000000994747b224 */ /* 0x000fe200078e020a */
[----:B------:R-:W-:Y:S04]  /*3cc0*/  BSSY B1, `(.L_x_131) ;  /* 0x0000006000017945 */ /* 0x000fe80003800000 */
[----:B------:R0:W-:Y:S01]  /*3cd0*/  @!P3 STG.E.U8 desc[UR36][R6.64+0x59], R71 ;  /* 0x000059470600b986 */ /* 0x0001e2000c101124 */
[----:B------:R-:W-:Y:S05]  /*3ce0*/  @P5 BRA `(.L_x_132) ;  /* 0x00000000000c5947 */ /* 0x000fea0003800000 */
[----:B------:R-:W1:Y:S02]  /*3cf0*/  LDG.E.U8 R162, desc[UR36][R2.64+0x60] ;  /* 0x0000602402a27981 */ /* 0x000e64000c1e1100 */
[----:B-1----:R-:W-:-:S05]  /*3d00*/  PRMT R11, R162, 0x8880, RZ ;  /* 0x00008880a20b7816 */ /* 0x002fca00000000ff */
[----:B------:R-:W-:-:S07]  /*3d10*/  IMAD R10, R11, R152, RZ ;  /* 0x000000980b0a7224 */ /* 0x000fce00078e02ff */
.L_x_132:
[----:B------:R-:W-:Y:S05]  /*3d20*/  BSYNC B1 ;  /* 0x0000000000017941 */ /* 0x000fea0003800000 */
.L_x_131:
[----:B-1----:R-:W-:Y:S01]  /*3d30*/  @!P5 IMAD R11, R72, R153, R10 ;  /* 0x00000099480bd224 */ /* 0x002fe200078e020a */
[----:B------:R-:W-:Y:S04]  /*3d40*/  BSSY B1, `(.L_x_133) ;  /* 0x0000006000017945 */ /* 0x000fe80003800000 */
[----:B------:R1:W-:Y:S01]  /*3d50*/  @!P5 STG.E.U8 desc[UR36][R4.64+0x60], R11 ;  /* 0x0000600b0400d986 */ /* 0x0003e2000c101124 */
[----:B------:R-:W-:Y:S05]  /*3d60*/  @P2 BRA `(.L_x_134) ;  /* 0x00000000000c2947 */ /* 0x000fea0003800000 */
[----:B------:R-:W1:Y:S02]  /*3d70*/  LDG.E.U8 R162, desc[UR36][R2.64+0x61] ;  /* 0x0000612402a27981 */ /* 0x000e64000c1e1100 */
[----:B-1----:R-:W-:-:S05]  /*3d80*/  PRMT R11, R162, 0x8880, RZ ;  /* 0x00008880a20b7816 */ /* 0x002fca00000000ff */
[----:B------:R-:W-:-:S07]  /*3d90*/  IMAD R10, R11, R152, RZ ;  /* 0x000000980b0a7224 */ /* 0x000fce00078e02ff */
.L_x_134:
[----:B------:R-:W-:Y:S05]  /*3da0*/  BSYNC B1 ;  /* 0x0000000000017941 */ /* 0x000fea0003800000 */
.L_x_133:
        /* <DEDUP_REMOVED lines=11> */
.L_x_136:
[----:B------:R-:W-:Y:S05]  /*3e60*/  BSYNC B1 ;  /* 0x0000000000017941 */ /* 0x000fea0003800000 */
.L_x_135:
[----:B-1----:R-:W-:Y:S01]  /*3e70*/  @!P4 IMAD R11, R74, R153, R10 ;  /* 0x000000994a0bc224 */ /* 0x002fe200078e020a */
[----:B------:R-:W-:Y:S04]  /*3e80*/  BSSY B1, `(.L_x_137) ;  /* 0x0000006000017945 */ /* 0x000fe80003800000 */
[----:B------:R1:W-:Y:S01]  /*3e90*/  @!P4 STG.E.U8 desc[UR36][R6.64+0x60], R11 ;  /* 0x0000600b0600c986 */ /* 0x0003e2000c101124 */
[----:B------:R-:W-:Y:S05]  /*3ea0*/  @P3 BRA `(.L_x_138) ;  /* 0x00000000000c3947 */ /* 0x000fea0003800000 */
[----:B------:R-:W1:Y:S02]  /*3eb0*/  LDG.E.U8 R162, desc[UR36][R8.64+0x61] ;  /* 0x0000612408a27981 */ /* 0x000e64000c1e1100 */
[----:B-1----:R-:W-:-:S05]  /*3ec0*/  PRMT R11, R162, 0x8880, RZ ;  /* 0x00008880a20b7816 */ /* 0x002fca00000000ff */
[----:B------:R-:W-:-:S07]  /*3ed0*/  IMAD R10, R11, R152, RZ ;  /* 0x000000980b0a7224 */ /* 0x000fce00078e02ff */
.L_x_138:
[----:B------:R-:W-:Y:S05]  /*3ee0*/  BSYNC B1 ;  /* 0x0000000000017941 */ /* 0x000fea0003800000 */
.L_x_137:
[----:B------:R-:W-:Y:S01]  /*3ef0*/  @!P3 IMAD R75, R75, R153, R10 ;  /* 0x000000994b4bb224 */ /* 0x000fe200078e020a */
[----:B------:R-:W-:Y:S04]  /*3f00*/  BSSY B1, `(.L_x_139) ;  /* 0x0000006000017945 */ /* 0x000fe80003800000 */
[----:B------:R0:W-:Y:S01]  /*3f10*/  @!P3 STG.E.U8 desc[UR36][R6.64+0x61], R75 ;  /* 0x0000614b0600b986 */ /* 0x0001e2000c101124 */
[----:B------:R-:W-:Y:S05]  /*3f20*/  @P5 BRA `(.L_x_140) ;  /* 0x00000000000c5947 */ /* 0x000fea0003800000 */
[----:B------:R-:W1:Y:S02]  /*3f30*/  LDG.E.U8 R162, desc[UR36][R2.64+0x68] ;  /* 0x0000682402a27981 */ /* 0x000e64000c1e1100 */
[----:B-1----:R-:W-:-:S05]  /*3f40*/  PRMT R11, R162, 0x8880, RZ ;  /* 0x00008880a20b7816 */ /* 0x002fca00000000ff */
[----:B------:R-:W-:-:S07]  /*3f50*/  IMAD R10, R11, R152, RZ ;  /* 0x000000980b0a7224 */ /* 0x000fce00078e02ff */
.L_x_140:
[----:B------:R-:W-:Y:S05]  /*3f60*/  BSYNC B1 ;  /* 0x0000000000017941 */ /* 0x000fea0003800000 */
.L_x_139:
[----:B-1----:R-:W-:Y:S01]  /*3f70*/  @!P5 IMAD R11, R76, R153, R10 ;  /* 0x000000994c0bd224 */ /* 0x002fe200078e020a */
[----:B------:R-:W-:Y:S04]  /*3f80*/  BSSY B1, `(.L_x_141) ;  /* 0x0000006000017945 */ /* 0x000fe80003800000 */
[----:B------:R1:W-:Y:S01]  /*3f90*/  @!P5 STG.E.U8 desc[UR36][R4.64+0x68], R11 ;  /* 0x0000680b0400d986 */ /* 0x0003e2000c101124 */
[----:B------:R-:W-:Y:S05]  /*3fa0*/  @P2 BRA `(.L_x_142) ;  /* 0x00000000000c2947 */ /* 0x000fea0003800000 */
[----:B------:R-:W1:Y:S02]  /*3fb0*/  LDG.E.U8 R162, desc[UR36][R2.64+0x69] ;  /* 0x0000692402a27981 */ /* 0x000e64000c1e1100 */
[----:B-1----:R-:W-:-:S05]  /*3fc0*/  PRMT R11, R162, 0x8880, RZ ;  /* 0x00008880a20b7816 */ /* 0x002fca00000000ff */
[----:B------:R-:W-:-:S07]  /*3fd0*/  IMAD R10, R11, R152, RZ ;  /* 0x000000980b0a7224 */ /* 0x000fce00078e02ff */
.L_x_142:
[----:B------:R-:W-:Y:S05]  /*3fe0*/  BSYNC B1 ;  /* 0x0000000000017941 */ /* 0x000fea0003800000 */
.L_x_141:
        /* <DEDUP_REMOVED lines=11> */
.L_x_144:
[----:B------:R-:W-:Y:S05]  /*40a0*/  BSYNC B1 ;  /* 0x0000000000017941 */ /* 0x000fea0003800000 */
.L_x_143:
[----:B-1----:R-:W-:Y:S01]  /*40b0*/  @!P4 IMAD R11, R78, R153, R10 ;  /* 0x000000994e0bc224 */ /* 0x002fe200078e020a */
[----:B------:R-:W-:Y:S04]  /*40c0*/  BSSY B1, `(.L_x_145) ;  /* 0x0000006000017945 */ /* 0x000fe80003800000 */
[----:B------:R1:W-:Y:S01]  /*40d0*/  @!P4 STG.E.U8 desc[UR36][R6.64+0x68], R11 ;  /* 0x0000680b0600c986 */ /* 0x0003e2000c101124 */
[----:B------:R-:W-:Y:S05]  /*40e0*/  @P3 BRA `(.L_x_146) ;  /* 0x00000000000c3947 */ /* 0x000fea0003800000 */
[----:B------:R-:W1:Y:S02]  /*40f0*/  LDG.E.U8 R162, desc[UR36][R8.64+0x69] ;  /* 0x0000692408a27981 */ /* 0x000e64000c1e1100 */
[----:B-1----:R-:W-:-:S05]  /*4100*/  PRMT R11, R162, 0x8880, RZ ;  /* 0x00008880a20b7816 */ /* 0x002fca00000000ff */
[----:B------:R-:W-:-:S07]  /*4110*/  IMAD R10, R11, R152, RZ ;  /* 0x000000980b0a7224 */ /* 0x000fce00078e02ff */
.L_x_146:
[----:B------:R-:W-:Y:S05]  /*4120*/  BSYNC B1 ;  /* 0x0000000000017941 */ /* 0x000fea0003800000 */
.L_x_145:
[----:B------:R-:W-:Y:S01]  /*4130*/  @!P3 IMAD R79, R79, R153, R10 ;  /* 0x000000994f4fb224 */ /* 0x000fe200078e020a */
[----:B------:R-:W-:Y:S04]  /*4140*/  BSSY B1, `(.L_x_147) ;  /* 0x0000006000017945 */ /* 0x000fe80003800000 */
[----:B------:R0:W-:Y:S01]  /*4150*/  @!P3 STG.E.U8 desc[UR36][R6.64+0x69], R79 ;  /* 0x0000694f0600b986 */ /* 0x0001e2000c101124 */
[----:B------:R-:W-:Y:S05]  /*4160*/  @P5 BRA `(.L_x_148) ;  /* 0x00000000000c5947 */ /* 0x000fea0003800000 */
[----:B------:R-:W1:Y:S02]  /*4170*/  LDG.E.U8 R162, desc[UR36][R2.64+0x70] ;  /* 0x0000702402a27981 */ /* 0x000e64000c1e1100 */
[----:B-1----:R-:W-:-:S05]  /*4180*/  PRMT R11, R162, 0x8880, RZ ;  /* 0x00008880a20b7816 */ /* 0x002fca00000000ff */
[----:B------:R-:W-:-:S07]  /*4190*/  IMAD R10, R11, R152, RZ ;  /* 0x000000980b0a7224 */ /* 0x000fce00078e02ff */
.L_x_148:
[----:B------:R-:W-:Y:S05]  /*41a0*/  BSYNC B1 ;  /* 0x0000000000017941 */ /* 0x000fea0003800000 */
.L_x_147:
[----:B-1----:R-:W-:Y:S01]  /*41b0*/  @!P5 IMAD R11, R80, R153, R10 ;  /* 0x00000099500bd224 */ /* 0x002fe200078e020a */
[----:B------:R-:W-:Y:S04]  /*41c0*/  BSSY B1, `(.L_x_149) ;  /* 0x0000006000017945 */ /* 0x000fe80003800000 */
[----:B------:R1:W-:Y:S01]  /*41d0*/  @!P5 STG.E.U8 desc[UR36][R4.64+0x70], R11 ;  /* 0x0000700b0400d986 */ /* 0x0003e2000c101124 */
[----:B------:R-:W-:Y:S05]  /*41e0*/  @P2 BRA `(.L_x_150) ;  /* 0x00000000000c2947 */ /* 0x000fea0003800000 */
[----:B------:R-:W1:Y:S02]  /*41f0*/  LDG.E.U8 R162, desc[UR36][R2.64+0x71] ;  /* 0x0000712402a27981 */ /* 0x000e64000c1e1100 */
[----:B-1----:R-:W-:-:S05]  /*4200*/  PRMT R11, R162, 0x8880, RZ ;  /* 0x00008880a20b7816 */ /* 0x002fca00000000ff */
[----:B------:R-:W-:-:S07]  /*4210*/  IMAD R10, R11, R152, RZ ;  /* 0x000000980b0a7224 */ /* 0x000fce00078e02ff */
.L_x_150:
[----:B------:R-:W-:Y:S05]  /*4220*/  BSYNC B1 ;  /* 0x0000000000017941 */ /* 0x000fea0003800000 */
.L_x_149:
        /* <DEDUP_REMOVED lines=11> */
.L_x_152:
[----:B------:R-:W-:Y:S05]  /*42e0*/  BSYNC B1 ;  /* 0x0000000000017941 */ /* 0x000fea0003800000 */
.L_x_151:
[----:B-1----:R-:W-:Y:S01]  /*42f0*/  @!P4 IMAD R11, R82, R153, R10 ;  /* 0x00000099520bc224 */ /* 0x002fe200078e020a */
[----:B------:R-:W-:Y:S04]  /*4300*/  BSSY B1, `(.L_x_153) ;  /* 0x0000006000017945 */ /* 0x000fe80003800000 */
[----:B------:R1:W-:Y:S01]  /*4310*/  @!P4 STG.E.U8 desc[UR36][R6.64+0x70], R11 ;  /* 0x0000700b0600c986 */ /* 0x0003e2000c101124 */
[----:B------:R-:W-:Y:S05]  /*4320*/  @P3 BRA `(.L_x_154) ;  /* 0x00000000000c3947 */ /* 0x000fea0003800000 */
[----:B------:R-:W1:Y:S02]  /*4330*/  LDG.E.U8 R162, desc[UR36][R8.64+0x71] ;  /* 0x0000712408a27981 */ /* 0x000e64000c1e1100 */
[----:B-1----:R-:W-:-:S05]  /*4340*/  PRMT R11, R162, 0x8880, RZ ;  /* 0x00008880a20b7816 */ /* 0x002fca00000000ff */
[----:B------:R-:W-:-:S07]  /*4350*/  IMAD R10, R11, R152, RZ ;  /* 0x000000980b0a7224 */ /* 0x000fce00078e02ff */
.L_x_154:
[----:B------:R-:W-:Y:S05]  /*4360*/  BSYNC B1 ;  /* 0x0000000000017941 */ /* 0x000fea0003800000 */
.L_x_153:
[----:B------:R-:W-:Y:S01]  /*4370*/  @!P3 IMAD R83, R83, R153, R10 ;  /* 0x000000995353b224 */ /* 0x000fe200078e020a */
[----:B------:R-:W-:Y:S04]  /*4380*/  BSSY B1, `(.L_x_155) ;  /* 0x0000006000017945 */ /* 0x000fe80003800000 */
[----:B------:R0:W-:Y:S01]  /*4390*/  @!P3 STG.E.U8 desc[UR36][R6.64+0x71], R83 ;  /* 0x000071530600b986 */ /* 0x0001e2000c101124 */
[----:B------:R-:W-:Y:S05]  /*43a0*/  @P5 BRA `(.L_x_156) ;  /* 0x00000000000c5947 */ /* 0x000fea0003800000 */
[----:B------:R-:W1:Y:S02]  /*43b0*/  LDG.E.U8 R162, desc[UR36][R2.64+0x78] ;  /* 0x0000782402a27981 */ /* 0x000e64000c1e1100 */
[----:B-1----:R-:W-:-:S05]  /*43c0*/  PRMT R11, R162, 0x8880, RZ ;  /* 0x00008880a20b7816 */ /* 0x002fca00000000ff */
[----:B------:R-:W-:-:S07]  /*43d0*/  IMAD R10, R11, R152, RZ ;  /* 0x000000980b0a7224 */ /* 0x000fce00078e02ff */
.L_x_156:
[----:B------:R-:W-:Y:S05]  /*43e0*/  BSYNC B1 ;  /* 0x0000000000017941 */ /* 0x000fea0003800000 */
.L_x_155:
[----:B-1----:R-:W-:Y:S01]  /*43f0*/  @!P5 IMAD R11, R84, R153, R10 ;  /* 0x00000099540bd224 */ /* 0x002fe200078e020a */
[----:B------:R-:W-:Y:S04]  /*4400*/  BSSY B1, `(.L_x_157) ;  /* 0x0000006000017945 */ /* 0x000fe80003800000 */
[----:B------:R1:W-:Y:S01]  /*4410*/  @!P5 STG.E.U8 desc[UR36][R4.64+0x78], R11 ;  /* 0x0000780b0400d986 */ /* 0x0003e2000c101124 */
[----:B------:R-:W-:Y:S05]  /*4420*/  @P2 BRA `(.L_x_158) ;  /* 0x00000000000c2947 */ /* 0x000fea0003800000 */
[----:B------:R-:W1:Y:S02]  /*4430*/  LDG.E.U8 R162, desc[UR36][R2.64+0x79] ;  /* 0x0000792402a27981 */ /* 0x000e64000c1e1100 */
[----:B-1----:R-:W-:-:S05]  /*4440*/  PRMT R11, R162, 0x8880, RZ ;  /* 0x00008880a20b7816 */ /* 0x002fca00000000ff */
[----:B------:R-:W-:-:S07]  /*4450*/  IMAD R10, R11, R152, RZ ;  /* 0x000000980b0a7224 */ /* 0x000fce00078e02ff */
.L_x_158:
[----:B------:R-:W-:Y:S05]  /*4460*/  BSYNC B1 ;  /* 0x0000000000017941 */ /* 0x000fea0003800000 */
.L_x_157:
        /* <DEDUP_REMOVED lines=11> */
.L_x_160:
[----:B------:R-:W-:Y:S05]  /*4520*/  BSYNC B1 ;  /* 0x0000000000017941 */ /* 0x000fea0003800000 */
.L_x_159:
[----:B-1----:R-:W-:Y:S01]  /*4530*/  @!P4 IMAD R11, R86, R153, R10 ;  /* 0x00000099560bc224 */ /* 0x002fe200078e020a */
[----:B------:R-:W-:Y:S04]  /*4540*/  BSSY B1, `(.L_x_161) ;  /* 0x0000006000017945 */ /* 0x000fe80003800000 */
[----:B------:R1:W-:Y:S01]  /*4550*/  @!P4 STG.E.U8 desc[UR36][R6.64+0x78], R11 ;  /* 0x0000780b0600c986 */ /* 0x0003e2000c101124 */
[----:B------:R-:W-:Y:S05]  /*4560*/  @P3 BRA `(.L_x_162) ;  /* 0x00000000000c3947 */ /* 0x000fea0003800000 */
[----:B------:R-:W1:Y:S02]  /*4570*/  LDG.E.U8 R162, desc[UR36][R8.64+0x79] ;  /* 0x0000792408a27981 */ /* 0x000e64000c1e1100 */
[----:B-1----:R-:W-:-:S05]  /*4580*/  PRMT R11, R162, 0x8880, RZ ;  /* 0x00008880a20b7816 */ /* 0x002fca00000000ff */
[----:B------:R-:W-:-:S07]  /*4590*/  IMAD R10, R11, R152, RZ ;  /* 0x000000980b0a7224 */ /* 0x000fce00078e02ff */
.L_x_162:
[----:B------:R-:W-:Y:S05]  /*45a0*/  BSYNC B1 ;  /* 0x0000000000017941 */ /* 0x000fea0003800000 */
.L_x_161:
[----:B------:R-:W-:Y:S01]  /*45b0*/  @!P3 IMAD R87, R87, R153, R10 ;  /* 0x000000995757b224 */ /* 0x000fe200078e020a */
[----:B------:R-:W-:Y:S04]  /*45c0*/  BSSY B1, `(.L_x_163) ;  /* 0x0000006000017945 */ /* 0x000fe80003800000 */
[----:B------:R0:W-:Y:S01]  /*45d0*/  @!P3 STG.E.U8 desc[UR36][R6.64+0x79], R87 ;  /* 0x000079570600b986 */ /* 0x0001e2000c101124 */
[----:B------:R-:W-:Y:S05]  /*45e0*/  @P5 BRA `(.L_x_164) ;  /* 0x00000000000c5947 */ /* 0x000fea0003800000 */
[----:B------:R-:W1:Y:S02]  /*45f0*/  LDG.E.U8 R162, desc[UR36][R2.64+0x80] ;  /* 0x0000802402a27981 */ /* 0x000e64000c1e1100 */
[----:B-1----:R-:W-:-:S05]  /*4600*/  PRMT R11, R162, 0x8880, RZ ;  /* 0x00008880a20b7816 */ /* 0x002fca00000000ff */
[----:B------:R-:W-:-:S07]  /*4610*/  IMAD R10, R11, R152, RZ ;  /* 0x000000980b0a7224 */ /* 0x000fce00078e02ff */
.L_x_164:
[----:B------:R-:W-:Y:S05]  /*4620*/  BSYNC B1 ;  /* 0x0000000000017941 */ /* 0x000fea0003800000 */
.L_x_163:
[----:B-1----:R-:W-:Y:S01]  /*4630*/  @!P5 IMAD R11, R88, R153, R10 ;  /* 0x00000099580bd224 */ /* 0x002fe200078e020a */
[----:B------:R-:W-:Y:S04]  /*4640*/  BSSY B1, `(.L_x_165) ;  /* 0x0000006000017945 */ /* 0x000fe80003800000 */
[----:B------:R1:W-:Y:S01]  /*4650*/  @!P5 STG.E.U8 desc[UR36][R4.64+0x80], R11 ;  /* 0x0000800b0400d986 */ /* 0x0003e2000c101124 */
[----:B------:R-:W-:Y:S05]  /*4660*/  @P2 BRA `(.L_x_166) ;  /* 0x00000000000c2947 */ /* 0x000fea0003800000 */
[----:B------:R-:W1:Y:S02]  /*4670*/  LDG.E.U8 R162, desc[UR36][R2.64+0x81] ;  /* 0x0000812402a27981 */ /* 0x000e64000c1e1100 */
[----:B-1----:R-:W-:-:S05]  /*4680*/  PRMT R11, R162, 0x8880, RZ ;  /* 0x00008880a20b7816 */ /* 0x002fca00000000ff */
[----:B------:R-:W-:-:S07]  /*4690*/  IMAD R10, R11, R152, RZ ;  /* 0x000000980b0a7224 */ /* 0x000fce00078e02ff */
.L_x_166:
[----:B------:R-:W-:Y:S05]  /*46a0*/  BSYNC B1 ;  /* 0x0000000000017941 */ /* 0x000fea0003800000 */
.L_x_165:
        /* <DEDUP_REMOVED lines=11> */
.L_x_168:
[----:B------:R-:W-:Y:S05]  /*4760*/  BSYNC B1 ;  /* 0x0000000000017941 */ /* 0x000fea0003800000 */
.L_x_167:
[----:B-1----:R-:W-:Y:S01]  /*4770*/  @!P4 IMAD R11, R90, R153, R10 ;  /* 0x000000995a0bc224 */ /* 0x002fe200078e020a */
[----:B------:R-:W-:Y:S04]  /*4780*/  BSSY B1, `(.L_x_169) ;  /* 0x0000006000017945 */ /* 0x000fe80003800000 */
[----:B------:R1:W-:Y:S01]  /*4790*/  @!P4 STG.E.U8 desc[UR36][R6.64+0x80], R11 ;  /* 0x0000800b0600c986 */ /* 0x0003e2000c101124 */
[----:B------:R-:W-:Y:S05]  /*47a0*/  @P3 BRA `(.L_x_170) ;  /* 0x00000000000c3947 */ /* 0x000fea0003800000 */
[----:B------:R-:W1:Y:S02]  /*47b0*/  LDG.E.U8 R162, desc[UR36][R8.64+0x81] ;  /* 0x0000812408a27981 */ /* 0x000e64000c1e1100 */
[----:B-1----:R-:W-:-:S05]  /*47c0*/  PRMT R11, R162, 0x8880, RZ ;  /* 0x00008880a20b7816 */ /* 0x002fca00000000ff */
[----:B------:R-:W-:-:S07]  /*47d0*/  IMAD R10, R11, R152, RZ ;  /* 0x000000980b0a7224 */ /* 0x000fce00078e02ff */
.L_x_170:
[----:B------:R-:W-:Y:S05]  /*47e0*/  BSYNC B1 ;  /* 0x0000000000017941 */ /* 0x000fea0003800000 */
.L_x_169:
[----:B------:R-:W-:Y:S01]  /*47f0*/  @!P3 IMAD R91, R91, R153, R10 ;  /* 0x000000995b5bb224 */ /* 0x000fe200078e020a */
[----:B------:R-:W-:Y:S04]  /*4800*/  BSSY B1, `(.L_x_171) ;  /* 0x0000006000017945 */ /* 0x000fe80003800000 */
[----:B------:R0:W-:Y:S01]  /*4810*/  @!P3 STG.E.U8 desc[UR36][R6.64+0x81], R91 ;  /* 0x0000815b0600b986 */ /* 0x0001e2000c101124 */
[----:B------:R-:W-:Y:S05]  /*4820*/  @P5 BRA `(.L_x_172) ;  /* 0x00000000000c5947 */ /* 0x000fea0003800000 */
[----:B------:R-:W1:Y:S02]  /*4830*/  LDG.E.U8 R162, desc[UR36][R2.64+0x88] ;  /* 0x0000882402a27981 */ /* 0x000e64000c1e1100 */
[----:B-1----:R-:W-:-:S05]  /*4840*/  PRMT R11, R162, 0x8880, RZ ;  /* 0x00008880a20b7816 */ /* 0x002fca00000000ff */
[----:B------:R-:W-:-:S07]  /*4850*/  IMAD R10, R11, R152, RZ ;  /* 0x000000980b0a7224 */ /* 0x000fce00078e02ff */
.L_x_172:
[----:B------:R-:W-:Y:S05]  /*4860*/  BSYNC B1 ;  /* 0x0000000000017941 */ /* 0x000fea0003800000 */
.L_x_171:
[----:B-1----:R-:W-:Y:S01]  /*4870*/  @!P5 IMAD R11, R92, R153, R10 ;  /* 0x000000995c0bd224 */ /* 0x002fe200078e020a */
[----:B------:R-:W-:Y:S04]  /*4880*/  BSSY B1, `(.L_x_173) ;  /* 0x0000006000017945 */ /* 0x000fe80003800000 */
[----:B------:R1:W-:Y:S01]  /*4890*/  @!P5 STG.E.U8 desc[UR36][R4.64+0x88], R11 ;  /* 0x0000880b0400d986 */ /* 0x0003e2000c101124 */
[----:B------:R-:W-:Y:S05]  /*48a0*/  @P2 BRA `(.L_x_174) ;  /* 0x00000000000c2947 */ /* 0x000fea0003800000 */
[----:B------:R-:W1:Y:S02]  /*48b0*/  LDG.E.U8 R162, desc[UR36][R2.64+0x89] ;  /* 0x0000892402a27981 */ /* 0x000e64000c1e1100 */
[----:B-1----:R-:W-:-:S05]  /*48c0*/  PRMT R11, R162, 0x8880, RZ ;  /* 0x00008880a20b7816 */ /* 0x002fca00000000ff */
[----:B------:R-:W-:-:S07]  /*48d0*/  IMAD R10, R11, R152, RZ ;  /* 0x000000980b0a7224 */ /* 0x000fce00078e02ff */
.L_x_174:
[----:B------:R-:W-:Y:S05]  /*48e0*/  BSYNC B1 ;  /* 0x0000000000017941 */ /* 0x000fea0003800000 */
.L_x_173:
        /* <DEDUP_REMOVED lines=11> */
.L_x_176:
[----:B------:R-:W-:Y:S05]  /*49a0*/  BSYNC B1 ;  /* 0x0000000000017941 */ /* 0x000fea0003800000 */
.L_x_175:
[----:B-1----:R-:W-:Y:S01]  /*49b0*/  @!P4 IMAD R11, R94, R153, R10 ;  /* 0x000000995e0bc224 */ /* 0x002fe200078e020a */
[----:B------:R-:W-:Y:S04]  /*49c0*/  BSSY B1, `(.L_x_177) ;  /* 0x0000006000017945 */ /* 0x000fe80003800000 */
[----:B------:R1:W-:Y:S01]  /*49d0*/  @!P4 STG.E.U8 desc[UR36][R6.64+0x88], R11 ;  /* 0x0000880b0600c986 */ /* 0x0003e2000c101124 */
[----:B------:R-:W-:Y:S05]  /*49e0*/  @P3 BRA `(.L_x_178) ;  /* 0x00000000000c3947 */ /* 0x000fea0003800000 */
[----:B------:R-:W1:Y:S02]  /*49f0*/  LDG.E.U8 R162, desc[UR36][R8.64+0x89] ;  /* 0x0000892408a27981 */ /* 0x000e64000c1e1100 */
[----:B-1----:R-:W-:-:S05]  /*4a00*/  PRMT R11, R162, 0x8880, RZ ;  /* 0x00008880a20b7816 */ /* 0x002fca00000000ff */
[----:B------:R-:W-:-:S07]  /*4a10*/  IMAD R10, R11, R152, RZ ;  /* 0x000000980b0a7224 */ /* 0x000fce00078e02ff */
.L_x_178:
[----:B------:R-:W-:Y:S05]  /*4a20*/  BSYNC B1 ;  /* 0x0000000000017941 */ /* 0x000fea0003800000 */
.L_x_177:
[----:B------:R-:W-:Y:S01]  /*4a30*/  @!P3 IMAD R95, R95, R153, R10 ;  /* 0x000000995f5fb224 */ /* 0x000fe200078e020a */
[----:B------:R-:W-:Y:S04]  /*4a40*/  BSSY B1, `(.L_x_179) ;  /* 0x0000006000017945 */ /* 0x000fe80003800000 */
[----:B------:R0:W-:Y:S01]  /*4a50*/  @!P3 STG.E.U8 desc[UR36][R6.64+0x89], R95 ;  /* 0x0000895f0600b986 */ /* 0x0001e2000c101124 */
[----:B------:R-:W-:Y:S05]  /*4a60*/  @P5 BRA `(.L_x_180) ;  /* 0x00000000000c5947 */ /* 0x000fea0003800000 */
[----:B------:R-:W1:Y:S02]  /*4a70*/  LDG.E.U8 R162, desc[UR36][R2.64+0x90] ;  /* 0x0000902402a27981 */ /* 0x000e64000c1e1100 */
[----:B-1----:R-:W-:-:S05]  /*4a80*/  PRMT R11, R162, 0x8880, RZ ;  /* 0x00008880a20b7816 */ /* 0x002fca00000000ff */
[----:B------:R-:W-:-:S07]  /*4a90*/  IMAD R10, R11, R152, RZ ;  /* 0x000000980b0a7224 */ /* 0x000fce00078e02ff */
.L_x_180:
[----:B------:R-:W-:Y:S05]  /*4aa0*/  BSYNC B1 ;  /* 0x0000000000017941 */ /* 0x000fea0003800000 */
.L_x_179:
[----:B-1----:R-:W-:Y:S01]  /*4ab0*/  @!P5 IMAD R11, R96, R153, R10 ;  /* 0x00000099600bd224 */ /* 0x002fe200078e020a */
[----:B------:R-:W-:Y:S04]  /*4ac0*/  BSSY B1, `(.L_x_181) ;  /* 0x0000006000017945 */ /* 0x000fe80003800000 */
[----:B------:R1:W-:Y:S01]  /*4ad0*/  @!P5 STG.E.U8 desc[UR36][R4.64+0x90], R11 ;  /* 0x0000900b0400d986 */ /* 0x0003e2000c101124 */
[----:B------:R-:W-:Y:S05]  /*4ae0*/  @P2 BRA `(.L_x_182) ;  /* 0x00000000000c2947 */ /* 0x000fea0003800000 */
[----:B------:R-:W1:Y:S02]  /*4af0*/  LDG.E.U8 R162, desc[UR36][R2.64+0x91] ;  /* 0x0000912402a27981 */ /* 0x000e64000c1e1100 */
[----:B-1----:R-:W-:-:S05]  /*4b00*/  PRMT R11, R162, 0x8880, RZ ;  /* 0x00008880a20b7816 */ /* 0x002fca00000000ff */
[----:B------:R-:W-:-:S07]  /*4b10*/  IMAD R10, R11, R152, RZ ;  /* 0x000000980b0a7224 */ /* 0x000fce00078e02ff */
.L_x_182:
[----:B------:R-:W-:Y:S05]  /*4b20*/  BSYNC B1 ;  /* 0x0000000000017941 */ /* 0x000fea0003800000 */
.L_x_181:
        /* <DEDUP_REMOVED lines=11> */
.L_x_184:
[----:B------:R-:W-:Y:S05]  /*4be0*/  BSYNC B1 ;  /* 0x0000000000017941 */ /* 0x000fea0003800000 */
.L_x_183:
[----:B-1----:R-:W-:Y:S01]  /*4bf0*/  @!P4 IMAD R11, R98, R153, R10 ;  /* 0x00000099620bc224 */ /* 0x002fe200078e020a */
[----:B------:R-:W-:Y:S04]  /*4c00*/  BSSY B1, `(.L_x_185) ;  /* 0x0000006000017945 */ /* 0x000fe80003800000 */
[----:B------:R1:W-:Y:S01]  /*4c10*/  @!P4 STG.E.U8 desc[UR36][R6.64+0x90], R11 ;  /* 0x0000900b0600c986 */ /* 0x0003e2000c101124 */
[----:B------:R-:W-:Y:S05]  /*4c20*/  @P3 BRA `(.L_x_186) ;  /* 0x00000000000c3947 */ /* 0x000fea0003800000 */
[----:B------:R-:W1:Y:S02]  /*4c30*/  LDG.E.U8 R162, desc[UR36][R8.64+0x91] ;  /* 0x0000912408a27981 */ /* 0x000e64000c1e1100 */
[----:B-1----:R-:W-:-:S05]  /*4c40*/  PRMT R11, R162, 0x8880, RZ ;  /* 0x00008880a20b7816 */ /* 0x002fca00000000ff */
[----:B------:R-:W-:-:S07]  /*4c50*/  IMAD R10, R11, R152, RZ ;  /* 0x000000980b0a7224 */ /* 0x000fce00078e02ff */
.L_x_186:
[----:B------:R-:W-:Y:S05]  /*4c60*/  BSYNC B1 ;  /* 0x0000000000017941 */ /* 0x000fea0003800000 */
.L_x_185:
[----:B------:R-:W-:Y:S01]  /*4c70*/  @!P3 IMAD R99, R99, R153, R10 ;  /* 0x000000996363b224 */ /* 0x000fe200078e020a */
[----:B------:R-:W-:Y:S04]  /*4c80*/  BSSY B1, `(.L_x_187) ;  /* 0x0000006000017945 */ /* 0x000fe80003800000 */
[----:B------:R0:W-:Y:S01]  /*4c90*/  @!P3 STG.E.U8 desc[UR36][R6.64+0x91], R99 ;  /* 0x000091630600b986 */ /* 0x0001e2000c101124 */
[----:B------:R-:W-:Y:S05]  /*4ca0*/  @P5 BRA `(.L_x_188) ;  /* 0x00000000000c5947 */ /* 0x000fea0003800000 */
[----:B------:R-:W1:Y:S02]  /*4cb0*/  LDG.E.U8 R162, desc[UR36][R2.64+0x98] ;  /* 0x0000982402a27981 */ /* 0x000e64000c1e1100 */
[----:B-1----:R-:W-:-:S05]  /*4cc0*/  PRMT R11, R162, 0x8880, RZ ;  /* 0x00008880a20b7816 */ /* 0x002fca00000000ff */
[----:B------:R-:W-:-:S07]  /*4cd0*/  IMAD R10, R11, R152, RZ ;  /* 0x000000980b0a7224 */ /* 0x000fce00078e02ff */
.L_x_188:
[----:B------:R-:W-:Y:S05]  /*4ce0*/  BSYNC B1 ;  /* 0x0000000000017941 */ /* 0x000fea0003800000 */
.L_x_187:
[----:B-1----:R-:W-:Y:S01]  /*4cf0*/  @!P5 IMAD R11, R100, R153, R10 ;  /* 0x00000099640bd224 */ /* 0x002fe200078e020a */
[----:B------:R-:W-:Y:S04]  /*4d00*/  BSSY B1, `(.L_x_189) ;  /* 0x0000006000017945 */ /* 0x000fe80003800000 */
[----:B------:R1:W-:Y:S01]  /*4d10*/  @!P5 STG.E.U8 desc[UR36][R4.64+0x98], R11 ;  /* 0x0000980b0400d986 */ /* 0x0003e2000c101124 */
[----:B------:R-:W-:Y:S05]  /*4d20*/  @P2 BRA `(.L_x_190) ;  /* 0x00000000000c2947 */ /* 0x000fea0003800000 */
[----:B------:R-:W1:Y:S02]  /*4d30*/  LDG.E.U8 R162, desc[UR36][R2.64+0x99] ;  /* 0x0000992402a27981 */ /* 0x000e64000c1e1100 */
[----:B-1----:R-:W-:-:S05]  /*4d40*/  PRMT R11, R162, 0x8880, RZ ;  /* 0x00008880a20b7816 */ /* 0x002fca00000000ff */
[----:B------:R-:W-:-:S07]  /*4d50*/  IMAD R10, R11, R152, RZ ;  /* 0x000000980b0a7224 */ /* 0x000fce00078e02ff */
.L_x_190:
[----:B------:R-:W-:Y:S05]  /*4d60*/  BSYNC B1 ;  /* 0x0000000000017941 */ /* 0x000fea0003800000 */
.L_x_189:
        /* <DEDUP_REMOVED lines=11> */
.L_x_192:
[----:B------:R-:W-:Y:S05]  /*4e20*/  BSYNC B1 ;  /* 0x0000000000017941 */ /* 0x000fea0003800000 */
.L_x_191:
[----:B-1----:R-:W-:Y:S01]  /*4e30*/  @!P4 IMAD R11, R102, R153, R10 ;  /* 0x00000099660bc224 */ /* 0x002fe200078e020a */
[----:B------:R-:W-:Y:S04]  /*4e40*/  BSSY B1, `(.L_x_193) ;  /* 0x0000006000017945 */ /* 0x000fe80003800000 */
[----:B------:R1:W-:Y:S01]  /*4e50*/  @!P4 STG.E.U8 desc[UR36][R6.64+0x98], R11 ;  /* 0x0000980b0600c986 */ /* 0x0003e2000c101124 */
[----:B------:R-:W-:Y:S05]  /*4e60*/  @P3 BRA `(.L_x_194) ;  /* 0x00000000000c3947 */ /* 0x000fea0003800000 */
[----:B------:R-:W1:Y:S02]  /*4e70*/  LDG.E.U8 R162, desc[UR36][R8.64+0x99] ;  /* 0x0000992408a27981 */ /* 0x000e64000c1e1100 */
[----:B-1----:R-:W-:-:S05]  /*4e80*/  PRMT R11, R162, 0x8880, RZ ;  /* 0x00008880a20b7816 */ /* 0x002fca00000000ff */
[----:B------:R-:W-:-:S07]  /*4e90*/  IMAD R10, R11, R152, RZ ;  /* 0x000000980b0a7224 */ /* 0x000fce00078e02ff */
.L_x_194:
[----:B------:R-:W-:Y:S05]  /*4ea0*/  BSYNC B1 ;  /* 0x0000000000017941 */ /* 0x000fea0003800000 */
.L_x_193:
[----:B------:R-:W-:Y:S01]  /*4eb0*/  @!P3 IMAD R103, R103, R153, R10 ;  /* 0x000000996767b224 */ /* 0x000fe200078e020a */
[----:B------:R-:W-:Y:S04]  /*4ec0*/  BSSY B1, `(.L_x_195) ;  /* 0x0000006000017945 */ /* 0x000fe80003800000 */
[----:B------:R0:W-:Y:S01]  /*4ed0*/  @!P3 STG.E.U8 desc[UR36][R6.64+0x99], R103 ;  /* 0x000099670600b986 */ /* 0x0001e2000c101124 */
[----:B------:R-:W-:Y:S05]  /*4ee0*/  @P5 BRA `(.L_x_196) ;  /* 0x00000000000c5947 */ /* 0x000fea0003800000 */
[----:B------:R-:W1:Y:S02]  /*4ef0*/  LDG.E.U8 R162, desc[UR36][R2.64+0xa0] ;  /* 0x0000a02402a27981 */ /* 0x000e64000c1e1100 */
[----:B-1----:R-:W-:-:S05]  /*4f00*/  PRMT R11, R162, 0x8880, RZ ;  /* 0x00008880a20b7816 */ /* 0x002fca00000000ff */
[----:B------:R-:W-:-:S07]  /*4f10*/  IMAD R10, R11, R152, RZ ;  /* 0x000000980b0a7224 */ /* 0x000fce00078e02ff */
.L_x_196:
[----:B------:R-:W-:Y:S05]  /*4f20*/  BSYNC B1 ;  /* 0x0000000000017941 */ /* 0x000fea0003800000 */
.L_x_195:
[----:B-1----:R-:W-:Y:S01]  /*4f30*/  @!P5 IMAD R11, R104, R153, R10 ;  /* 0x00000099680bd224 */ /* 0x002fe200078e020a */
[----:B------:R-:W-:Y:S04]  /*4f40*/  BSSY B1, `(.L_x_197) ;  /* 0x0000006000017945 */ /* 0x000fe80003800000 */
[----:B------:R1:W-:Y:S01]  /*4f50*/  @!P5 STG.E.U8 desc[UR36][R4.64+0xa0], R11 ;  /* 0x0000a00b0400d986 */ /* 0x0003e2000c101124 */
[----:B------:R-:W-:Y:S05]  /*4f60*/  @P2 BRA `(.L_x_198) ;  /* 0x00000000000c2947 */ /* 0x000fea0003800000 */
[----:B------:R-:W1:Y:S02]  /*4f70*/  LDG.E.U8 R162, desc[UR36][R2.64+0xa1] ;  /* 0x0000a12402a27981 */ /* 0x000e64000c1e1100 */
[----:B-1----:R-:W-:-:S05]  /*4f80*/  PRMT R11, R162, 0x8880, RZ ;  /* 0x00008880a20b7816 */ /* 0x002fca00000000ff */
[----:B------:R-:W-:-:S07]  /*4f90*/  IMAD R10, R11, R152, RZ ;  /* 0x000000980b0a7224 */ /* 0x000fce00078e02ff */
.L_x_198:
[----:B------:R-:W-:Y:S05]  /*4fa0*/  BSYNC B1 ;  /* 0x0000000000017941 */ /* 0x000fea0003800000 */
.L_x_197:
        /* <DEDUP_REMOVED lines=11> */
.L_x_200:
[----:B------:R-:W-:Y:S05]  /*5060*/  BSYNC B1 ;  /* 0x0000000000017941 */ /* 0x000fea0003800000 */
.L_x_199:
[----:B-1----:R-:W-:Y:S01]  /*5070*/  @!P4 IMAD R11, R106, R153, R10 ;  /* 0x000000996a0bc224 */ /* 0x002fe200078e020a */
[----:B------:R-:W-:Y:S04]  /*5080*/  BSSY B1, `(.L_x_201) ;  /* 0x0000006000017945 */ /* 0x000fe80003800000 */
[----:B------:R1:W-:Y:S01]  /*5090*/  @!P4 STG.E.U8 desc[UR36][R6.64+0xa0], R11 ;  /* 0x0000a00b0600c986 */ /* 0x0003e2000c101124 */
[----:B------:R-:W-:Y:S05]  /*50a0*/  @P3 BRA `(.L_x_202) ;  /* 0x00000000000c3947 */ /* 0x000fea0003800000 */
[----:B------:R-:W1:Y:S02]  /*50b0*/  LDG.E.U8 R162, desc[UR36][R8.64+0xa1] ;  /* 0x0000a12408a27981 */ /* 0x000e64000c1e1100 */
[----:B-1----:R-:W-:-:S05]  /*50c0*/  PRMT R11, R162, 0x8880, RZ ;  /* 0x00008880a20b7816 */ /* 0x002fca00000000ff */
[----:B------:R-:W-:-:S07]  /*50d0*/  IMAD R10, R11, R152, RZ ;  /* 0x000000980b0a7224 */ /* 0x000fce00078e02ff */
.L_x_202:
[----:B------:R-:W-:Y:S05]  /*50e0*/  BSYNC B1 ;  /* 0x0000000000017941 */ /* 0x000fea0003800000 */
.L_x_201:
[----:B------:R-:W-:Y:S01]  /*50f0*/  @!P3 IMAD R107, R107, R153, R10 ;  /* 0x000000996b6bb224 */ /* 0x000fe200078e020a */
[----:B------:R-:W-:Y:S04]  /*5100*/  BSSY B1, `(.L_x_203) ;  /* 0x0000006000017945 */ /* 0x000fe80003800000 */
[----:B------:R0:W-:Y:S01]  /*5110*/  @!P3 STG.E.U8 desc[UR36][R6.64+0xa1], R107 ;  /* 0x0000a16b0600b986 */ /* 0x0001e2000c101124 */
[----:B------:R-:W-:Y:S05]  /*5120*/  @P5 BRA `(.L_x_204) ;  /* 0x00000000000c5947 */ /* 0x000fea0003800000 */
[----:B------:R-:W1:Y:S02]  /*5130*/  LDG.E.U8 R162, desc[UR36][R2.64+0xa8] ;  /* 0x0000a82402a27981 */ /* 0x000e64000c1e1100 */
[----:B-1----:R-:W-:-:S05]  /*5140*/  PRMT R11, R162, 0x8880, RZ ;  /* 0x00008880a20b7816 */ /* 0x002fca00000000ff */
[----:B------:R-:W-:-:S07]  /*5150*/  IMAD R10, R11, R152, RZ ;  /* 0x000000980b0a7224 */ /* 0x000fce00078e02ff */
.L_x_204:
[----:B------:R-:W-:Y:S05]  /*5160*/  BSYNC B1 ;  /* 0x0000000000017941 */ /* 0x000fea0003800000 */
.L_x_203:
[----:B-1----:R-:W-:Y:S01]  /*5170*/  @!P5 IMAD R11, R108, R153, R10 ;  /* 0x000000996c0bd224 */ /* 0x002fe200078e020a */
[----:B------:R-:W-:Y:S04]  /*5180*/  BSSY B1, `(.L_x_205) ;  /* 0x0000006000017945 */ /* 0x000fe80003800000 */
[----:B------:R1:W-:Y:S01]  /*5190*/  @!P5 STG.E.U8 desc[UR36][R4.64+0xa8], R11 ;  /* 0x0000a80b0400d986 */ /* 0x0003e2000c101124 */
[----:B------:R-:W-:Y:S05]  /*51a0*/  @P2 BRA `(.L_x_206) ;  /* 0x00000000000c2947 */ /* 0x000fea0003800000 */
[----:B------:R-:W1:Y:S02]  /*51b0*/  LDG.E.U8 R162, desc[UR36][R2.64+0xa9] ;  /* 0x0000a92402a27981 */ /* 0x000e64000c1e1100 */
[----:B-1----:R-:W-:-:S05]  /*51c0*/  PRMT R11, R162, 0x8880, RZ ;  /* 0x00008880a20b7816 */ /* 0x002fca00000000ff */
[----:B------:R-:W-:-:S07]  /*51d0*/  IMAD R10, R11, R152, RZ ;  /* 0x000000980b0a7224 */ /* 0x000fce00078e02ff */
.L_x_206:
[----:B------:R-:W-:Y:S05]  /*51e0*/  BSYNC B1 ;  /* 0x0000000000017941 */ /* 0x000fea0003800000 */
.L_x_205:
        /* <DEDUP_REMOVED lines=11> */
.L_x_208:
[----:B------:R-:W-:Y:S05]  /*52a0*/  BSYNC B1 ;  /* 0x0000000000017941 */ /* 0x000fea0003800000 */
.L_x_207:
[----:B-1----:R-:W-:Y:S01]  /*52b0*/  @!P4 IMAD R11, R110, R153, R10 ;  /* 0x000000996e0bc224 */ /* 0x002fe200078e020a */
[----:B------:R-:W-:Y:S04]  /*52c0*/  BSSY B1, `(.L_x_209) ;  /* 0x0000006000017945 */ /* 0x000fe80003800000 */
[----:B------:R1:W-:Y:S01]  /*52d0*/  @!P4 STG.E.U8 desc[UR36][R6.64+0xa8], R11 ;  /* 0x0000a80b0600c986 */ /* 0x0003e2000c101124 */
[----:B------:R-:W-:Y:S05]  /*52e0*/  @P3 BRA `(.L_x_210) ;  /* 0x00000000000c3947 */ /* 0x000fea0003800000 */
[----:B------:R-:W1:Y:S02]  /*52f0*/  LDG.E.U8 R162, desc[UR36][R8.64+0xa9] ;  /* 0x0000a92408a27981 */ /* 0x000e64000c1e1100 */
[----:B-1----:R-:W-:-:S05]  /*5300*/  PRMT R11, R162, 0x8880, RZ ;  /* 0x00008880a20b7816 */ /* 0x002fca00000000ff */
[----:B------:R-:W-:-:S07]  /*5310*/  IMAD R10, R11, R152, RZ ;  /* 0x000000980b0a7224 */ /* 0x000fce00078e02ff */
.L_x_210:
[----:B------:R-:W-:Y:S05]  /*5320*/  BSYNC B1 ;  /* 0x0000000000017941 */ /* 0x000fea0003800000 */
.L_x_209:
[----:B------:R-:W-:Y:S01]  /*5330*/  @!P3 IMAD R111, R111, R153, R10 ;  /* 0x000000996f6fb224 */ /* 0x000fe200078e020a */
[----:B------:R-:W-:Y:S04]  /*5340*/  BSSY B1, `(.L_x_211) ;  /* 0x0000006000017945 */ /* 0x000fe80003800000 */
[----:B------:R0:W-:Y:S01]  /*5350*/  @!P3 STG.E.U8 desc[UR36][R6.64+0xa9], R111 ;  /* 0x0000a96f0600b986 */ /* 0x0001e2000c101124 */
[----:B------:R-:W-:Y:S05]  /*5360*/  @P5 BRA `(.L_x_212) ;  /* 0x00000000000c5947 */ /* 0x000fea0003800000 */
[----:B------:R-:W1:Y:S02]  /*5370*/  LDG.E.U8 R162, desc[UR36][R2.64+0xb0] ;  /* 0x0000b02402a27981 */ /* 0x000e64000c1e1100 */
[----:B-1----:R-:W-:-:S05]  /*5380*/  PRMT R11, R162, 0x8880, RZ ;  /* 0x00008880a20b7816 */ /* 0x002fca00000000ff */
[----:B------:R-:W-:-:S07]  /*5390*/  IMAD R10, R11, R152, RZ ;  /* 0x000000980b0a7224 */ /* 0x000fce00078e02ff */
.L_x_212:
[----:B------:R-:W-:Y:S05]  /*53a0*/  BSYNC B1 ;  /* 0x0000000000017941 */ /* 0x000fea0003800000 */
.L_x_211:
[----:B-1----:R-:W-:Y:S01]  /*53b0*/  @!P5 IMAD R11, R112, R153, R10 ;  /* 0x00000099700bd224 */ /* 0x002fe200078e020a */
[----:B------:R-:W-:Y:S04]  /*53c0*/  BSSY B1, `(.L_x_213) ;  /* 0x0000006000017945 */ /* 0x000fe80003800000 */
[----:B------:R1:W-:Y:S01]  /*53d0*/  @!P5 STG.E.U8 desc[UR36][R4.64+0xb0], R11 ;  /* 0x0000b00b0400d986 */ /* 0x0003e2000c101124 */
[----:B------:R-:W-:Y:S05]  /*53e0*/  @P2 BRA `(.L_x_214) ;  /* 0x00000000000c2947 */ /* 0x000fea0003800000 */
[----:B------:R-:W1:Y:S02]  /*53f0*/  LDG.E.U8 R162, desc[UR36][R2.64+0xb1] ;  /* 0x0000b12402a27981 */ /* 0x000e64000c1e1100 */
[----:B-1----:R-:W-:-:S05]  /*5400*/  PRMT R11, R162, 0x8880, RZ ;  /* 0x00008880a20b7816 */ /* 0x002fca00000000ff */
[----:B------:R-:W-:-:S07]  /*5410*/  IMAD R10, R11, R152, RZ ;  /* 0x000000980b0a7224 */ /* 0x000fce00078e02ff */
.L_x_214:
[----:B------:R-:W-:Y:S05]  /*5420*/  BSYNC B1 ;  /* 0x0000000000017941 */ /* 0x000fea0003800000 */
.L_x_213:
        /* <DEDUP_REMOVED lines=11> */
.L_x_216:
[----:B------:R-:W-:Y:S05]  /*54e0*/  BSYNC B1 ;  /* 0x0000000000017941 */ /* 0x000fea0003800000 */
.L_x_215:
[----:B-1----:R-:W-:Y:S01]  /*54f0*/  @!P4 IMAD R11, R114, R153, R10 ;  /* 0x00000099720bc224 */ /* 0x002fe200078e020a */
[----:B------:R-:W-:Y:S04]  /*5500*/  BSSY B1, `(.L_x_217) ;  /* 0x0000006000017945 */ /* 0x000fe80003800000 */
[----:B------:R1:W-:Y:S01]  /*5510*/  @!P4 STG.E.U8 desc[UR36][R6.64+0xb0], R11 ;  /* 0x0000b00b0600c986 */ /* 0x0003e2000c101124 */
[----:B------:R-:W-:Y:S05]  /*5520*/  @P3 BRA `(.L_x_218) ;  /* 0x00000000000c3947 */ /* 0x000fea0003800000 */
[----:B------:R-:W1:Y:S02]  /*5530*/  LDG.E.U8 R162, desc[UR36][R8.64+0xb1] ;  /* 0x0000b12408a27981 */ /* 0x000e64000c1e1100 */
[----:B-1----:R-:W-:-:S05]  /*5540*/  PRMT R11, R162, 0x8880, RZ ;  /* 0x00008880a20b7816 */ /* 0x002fca00000000ff */
[----:B------:R-:W-:-:S07]  /*5550*/  IMAD R10, R11, R152, RZ ;  /* 0x000000980b0a7224 */ /* 0x000fce00078e02ff */
.L_x_218:
[----:B------:R-:W-:Y:S05]  /*5560*/  BSYNC B1 ;  /* 0x0000000000017941 */ /* 0x000fea0003800000 */
.L_x_217:
[----:B------:R-:W-:Y:S01]  /*5570*/  @!P3 IMAD R115, R115, R153, R10 ;  /* 0x000000997373b224 */ /* 0x000fe200078e020a */
[----:B------:R-:W-:Y:S04]  /*5580*/  BSSY B1, `(.L_x_219) ;  /* 0x0000006000017945 */ /* 0x000fe80003800000 */
[----:B------:R0:W-:Y:S01]  /*5590*/  @!P3 STG.E.U8 desc[UR36][R6.64+0xb1], R115 ;  /* 0x0000b1730600b986 */ /* 0x0001e2000c101124 */
[----:B------:R-:W-:Y:S05]  /*55a0*/  @P5 BRA `(.L_x_220) ;  /* 0x00000000000c5947 */ /* 0x000fea0003800000 */
[----:B------:R-:W1:Y:S02]  /*55b0*/  LDG.E.U8 R162, desc[UR36][R2.64+0xb8] ;  /* 0x0000b82402a27981 */ /* 0x000e64000c1e1100 */
[----:B-1----:R-:W-:-:S05]  /*55c0*/  PRMT R11, R162, 0x8880, RZ ;  /* 0x00008880a20b7816 */ /* 0x002fca00000000ff */
[----:B------:R-:W-:-:S07]  /*55d0*/  IMAD R10, R11, R152, RZ ;  /* 0x000000980b0a7224 */ /* 0x000fce00078e02ff */
.L_x_220:
[----:B------:R-:W-:Y:S05]  /*55e0*/  BSYNC B1 ;  /* 0x0000000000017941 */ /* 0x000fea0003800000 */
.L_x_219:
[----:B-1----:R-:W-:Y:S01]  /*55f0*/  @!P5 IMAD R11, R116, R153, R10 ;  /* 0x00000099740bd224 */ /* 0x002fe200078e020a */
[----:B------:R-:W-:Y:S04]  /*5600*/  BSSY B1, `(.L_x_221) ;  /* 0x0000006000017945 */ /* 0x000fe80003800000 */
[----:B------:R1:W-:Y:S01]  /*5610*/  @!P5 STG.E.U8 desc[UR36][R4.64+0xb8], R11 ;  /* 0x0000b80b0400d986 */ /* 0x0003e2000c101124 */
[----:B------:R-:W-:Y:S05]  /*5620*/  @P2 BRA `(.L_x_222) ;  /* 0x00000000000c2947 */ /* 0x000fea0003800000 */
[----:B------:R-:W1:Y:S02]  /*5630*/  LDG.E.U8 R162, desc[UR36][R2.64+0xb9] ;  /* 0x0000b92402a27981 */ /* 0x000e64000c1e1100 */
[----:B-1----:R-:W-:-:S05]  /*5640*/  PRMT R11, R162, 0x8880, RZ ;  /* 0x00008880a20b7816 */ /* 0x002fca00000000ff */
[----:B------:R-:W-:-:S07]  /*5650*/  IMAD R10, R11, R152, RZ ;  /* 0x000000980b0a7224 */ /* 0x000fce00078e02ff */
.L_x_222:
[----:B------:R-:W-:Y:S05]  /*5660*/  BSYNC B1 ;  /* 0x0000000000017941 */ /* 0x000fea0003800000 */
.L_x_221:
        /* <DEDUP_REMOVED lines=11> */
.L_x_224:
[----:B------:R-:W-:Y:S05]  /*5720*/  BSYNC B1 ;  /* 0x0000000000017941 */ /* 0x000fea0003800000 */
.L_x_223:
[----:B-1----:R-:W-:Y:S01]  /*5730*/  @!P4 IMAD R11, R118, R153, R10 ;  /* 0x00000099760bc224 */ /* 0x002fe200078e020a */
[----:B------:R-:W-:Y:S04]  /*5740*/  BSSY B1, `(.L_x_225) ;  /* 0x0000006000017945 */ /* 0x000fe80003800000 */
[----:B------:R1:W-:Y:S01]  /*5750*/  @!P4 STG.E.U8 desc[UR36][R6.64+0xb8], R11 ;  /* 0x0000b80b0600c986 */ /* 0x0003e2000c101124 */
[----:B------:R-:W-:Y:S05]  /*5760*/  @P3 BRA `(.L_x_226) ;  /* 0x00000000000c3947 */ /* 0x000fea0003800000 */
[----:B------:R-:W1:Y:S02]  /*5770*/  LDG.E.U8 R162, desc[UR36][R8.64+0xb9] ;  /* 0x0000b92408a27981 */ /* 0x000e64000c1e1100 */
[----:B-1----:R-:W-:-:S05]  /*5780*/  PRMT R11, R162, 0x8880, RZ ;  /* 0x00008880a20b7816 */ /* 0x002fca00000000ff */
[----:B------:R-:W-:-:S07]  /*5790*/  IMAD R10, R11, R152, RZ ;  /* 0x000000980b0a7224 */ /* 0x000fce00078e02ff */
.L_x_226:
[----:B------:R-:W-:Y:S05]  /*57a0*/  BSYNC B1 ;  /* 0x0000000000017941 */ /* 0x000fea0003800000 */
.L_x_225:
[----:B------:R-:W-:Y:S01]  /*57b0*/  @!P3 IMAD R119, R119, R153, R10 ;  /* 0x000000997777b224 */ /* 0x000fe200078e020a */
[----:B------:R-:W-:Y:S04]  /*57c0*/  BSSY B1, `(.L_x_227) ;  /* 0x0000006000017945 */ /* 0x000fe80003800000 */
[----:B------:R0:W-:Y:S01]  /*57d0*/  @!P3 STG.E.U8 desc[UR36][R6.64+0xb9], R119 ;  /* 0x0000b9770600b986 */ /* 0x0001e2000c101124 */
[----:B------:R-:W-:Y:S05]  /*57e0*/  @P5 BRA `(.L_x_228) ;  /* 0x00000000000c5947 */ /* 0x000fea0003800000 */
[----:B------:R-:W1:Y:S02]  /*57f0*/  LDG.E.U8 R162, desc[UR36][R2.64+0xc0] ;  /* 0x0000c02402a27981 */ /* 0x000e64000c1e1100 */
[----:B-1----:R-:W-:-:S05]  /*5800*/  PRMT R11, R162, 0x8880, RZ ;  /* 0x00008880a20b7816 */ /* 0x002fca00000000ff */
[----:B------:R-:W-:-:S07]  /*5810*/  IMAD R10, R11, R152, RZ ;  /* 0x000000980b0a7224 */ /* 0x000fce00078e02ff */
.L_x_228:
[----:B------:R-:W-:Y:S05]  /*5820*/  BSYNC B1 ;  /* 0x0000000000017941 */ /* 0x000fea0003800000 */
.L_x_227:
[----:B-1----:R-:W-:Y:S01]  /*5830*/  @!P5 IMAD R11, R120, R153, R10 ;  /* 0x00000099780bd224 */ /* 0x002fe200078e020a */
[----:B------:R-:W-:Y:S04]  /*5840*/  BSSY B1, `(.L_x_229) ;  /* 0x0000006000017945 */ /* 0x000fe80003800000 */
[----:B------:R1:W-:Y:S01]  /*5850*/  @!P5 STG.E.U8 desc[UR36][R4.64+0xc0], R11 ;  /* 0x0000c00b0400d986 */ /* 0x0003e2000c101124 */
[----:B------:R-:W-:Y:S05]  /*5860*/  @P2 BRA `(.L_x_230) ;  /* 0x00000000000c2947 */ /* 0x000fea0003800000 */
[----:B------:R-:W1:Y:S02]  /*5870*/  LDG.E.U8 R162, desc[UR36][R2.64+0xc1] ;  /* 0x0000c12402a27981 */ /* 0x000e64000c1e1100 */
[----:B-1----:R-:W-:-:S05]  /*5880*/  PRMT R11, R162, 0x8880, RZ ;  /* 0x00008880a20b7816 */ /* 0x002fca00000000ff */
[----:B------:R-:W-:-:S07]  /*5890*/  IMAD R10, R11, R152, RZ ;  /* 0x000000980b0a7224 */ /* 0x000fce00078e02ff */
.L_x_230:
[----:B------:R-:W-:Y:S05]  /*58a0*/  BSYNC B1 ;  /* 0x0000000000017941 */ /* 0x000fea0003800000 */
.L_x_229:
        /* <DEDUP_REMOVED lines=11> */
.L_x_232:
[----:B------:R-:W-:Y:S05]  /*5960*/  BSYNC B1 ;  /* 0x0000000000017941 */ /* 0x000fea0003800000 */
.L_x_231:
[----:B-1----:R-:W-:Y:S01]  /*5970*/  @!P4 IMAD R11, R122, R153, R10 ;  /* 0x000000997a0bc224 */ /* 0x002fe200078e020a */
[----:B------:R-:W-:Y:S04]  /*5980*/  BSSY B1, `(.L_x_233) ;  /* 0x0000006000017945 */ /* 0x000fe80003800000 */
[----:B------:R1:W-:Y:S01]  /*5990*/  @!P4 STG.E.U8 desc[UR36][R6.64+0xc0], R11 ;  /* 0x0000c00b0600c986 */ /* 0x0003e2000c101124 */
[----:B------:R-:W-:Y:S05]  /*59a0*/  @P3 BRA `(.L_x_234) ;  /* 0x00000000000c3947 */ /* 0x000fea0003800000 */
[----:B------:R-:W1:Y:S02]  /*59b0*/  LDG.E.U8 R162, desc[UR36][R8.64+0xc1] ;  /* 0x0000c12408a27981 */ /* 0x000e64000c1e1100 */
[----:B-1----:R-:W-:-:S05]  /*59c0*/  PRMT R11, R162, 0x8880, RZ ;  /* 0x00008880a20b7816 */ /* 0x002fca00000000ff */
[----:B------:R-:W-:-:S07]  /*59d0*/  IMAD R10, R11, R152, RZ ;  /* 0x000000980b0a7224 */ /* 0x000fce00078e02ff */
.L_x_234:
[----:B------:R-:W-:Y:S05]  /*59e0*/  BSYNC B1 ;  /* 0x0000000000017941 */ /* 0x000fea0003800000 */
.L_x_233:
[----:B------:R-:W-:Y:S01]  /*59f0*/  @!P3 IMAD R123, R123, R153, R10 ;  /* 0x000000997b7bb224 */ /* 0x000fe200078e020a */
[----:B------:R-:W-:Y:S04]  /*5a00*/  BSSY B1, `(.L_x_235) ;  /* 0x0000006000017945 */ /* 0x000fe80003800000 */
[----:B------:R0:W-:Y:S01]  /*5a10*/  @!P3 STG.E.U8 desc[UR36][R6.64+0xc1], R123 ;  /* 0x0000c17b0600b986 */ /* 0x0001e2000c101124 */
[----:B------:R-:W-:Y:S05]  /*5a20*/  @P5 BRA `(.L_x_236) ;  /* 0x00000000000c5947 */ /* 0x000fea0003800000 */
[----:B------:R-:W1:Y:S02]  /*5a30*/  LDG.E.U8 R162, desc[UR36][R2.64+0xc8] ;  /* 0x0000c82402a27981 */ /* 0x000e64000c1e1100 */
[----:B-1----:R-:W-:-:S05]  /*5a40*/  PRMT R11, R162, 0x8880, RZ ;  /* 0x00008880a20b7816 */ /* 0x002fca00000000ff */
[----:B------:R-:W-:-:S07]  /*5a50*/  IMAD R10, R11, R152, RZ ;  /* 0x000000980b0a7224 */ /* 0x000fce00078e02ff */
.L_x_236:
[----:B------:R-:W-:Y:S05]  /*5a60*/  BSYNC B1 ;  /* 0x0000000000017941 */ /* 0x000fea0003800000 */
.L_x_235:
[----:B-1----:R-:W-:Y:S01]  /*5a70*/  @!P5 IMAD R11, R124, R153, R10 ;  /* 0x000000997c0bd224 */ /* 0x002fe200078e020a */
[----:B------:R-:W-:Y:S04]  /*5a80*/  BSSY B1, `(.L_x_237) ;  /* 0x0000006000017945 */ /* 0x000fe80003800000 */
[----:B------:R1:W-:Y:S01]  /*5a90*/  @!P5 STG.E.U8 desc[UR36][R4.64+0xc8], R11 ;  /* 0x0000c80b0400d986 */ /* 0x0003e2000c101124 */
[----:B------:R-:W-:Y:S05]  /*5aa0*/  @P2 BRA `(.L_x_238) ;  /* 0x00000000000c2947 */ /* 0x000fea0003800000 */
[----:B------:R-:W1:Y:S02]  /*5ab0*/  LDG.E.U8 R162, desc[UR36][R2.64+0xc9] ;  /* 0x0000c92402a27981 */ /* 0x000e64000c1e1100 */
[----:B-1----:R-:W-:-:S05]  /*5ac0*/  PRMT R11, R162, 0x8880, RZ ;  /* 0x00008880a20b7816 */ /* 0x002fca00000000ff */
[----:B------:R-:W-:-:S07]  /*5ad0*/  IMAD R10, R11, R152, RZ ;  /* 0x000000980b0a7224 */ /* 0x000fce00078e02ff */
.L_x_238:
[----:B------:R-:W-:Y:S05]  /*5ae0*/  BSYNC B1 ;  /* 0x0000000000017941 */ /* 0x000fea0003800000 */
.L_x_237:
        /* <DEDUP_REMOVED lines=11> */
.L_x_240:
[----:B------:R-:W-:Y:S05]  /*5ba0*/  BSYNC B1 ;  /* 0x0000000000017941 */ /* 0x000fea0003800000 */
.L_x_239:
[----:B-1----:R-:W-:Y:S01]  /*5bb0*/  @!P4 IMAD R11, R126, R153, R10 ;  /* 0x000000997e0bc224 */ /* 0x002fe200078e020a */
[----:B------:R-:W-:Y:S04]  /*5bc0*/  BSSY B1, `(.L_x_241) ;  /* 0x0000006000017945 */ /* 0x000fe80003800000 */
[----:B------:R1:W-:Y:S01]  /*5bd0*/  @!P4 STG.E.U8 desc[UR36][R6.64+0xc8], R11 ;  /* 0x0000c80b0600c986 */ /* 0x0003e2000c101124 */
[----:B------:R-:W-:Y:S05]  /*5be0*/  @P3 BRA `(.L_x_242) ;  /* 0x00000000000c3947 */ /* 0x000fea0003800000 */
[----:B------:R-:W1:Y:S02]  /*5bf0*/  LDG.E.U8 R162, desc[UR36][R8.64+0xc9] ;  /* 0x0000c92408a27981 */ /* 0x000e64000c1e1100 */
[----:B-1----:R-:W-:-:S05]  /*5c00*/  PRMT R11, R162, 0x8880, RZ ;  /* 0x00008880a20b7816 */ /* 0x002fca00000000ff */
[----:B------:R-:W-:-:S07]  /*5c10*/  IMAD R10, R11, R152, RZ ;  /* 0x000000980b0a7224 */ /* 0x000fce00078e02ff */
.L_x_242:
[----:B------:R-:W-:Y:S05]  /*5c20*/  BSYNC B1 ;  /* 0x0000000000017941 */ /* 0x000fea0003800000 */
.L_x_241:
[----:B------:R-:W-:Y:S01]  /*5c30*/  @!P3 IMAD R127, R127, R153, R10 ;  /* 0x000000997f7fb224 */ /* 0x000fe200078e020a */
[----:B------:R-:W-:Y:S04]  /*5c40*/  BSSY B1, `(.L_x_243) ;  /* 0x0000006000017945 */ /* 0x000fe80003800000 */
[----:B------:R0:W-:Y:S01]  /*5c50*/  @!P3 STG.E.U8 desc[UR36][R6.64+0xc9], R127 ;  /* 0x0000c97f0600b986 */ /* 0x0001e2000c101124 */
[----:B------:R-:W-:Y:S05]  /*5c60*/  @P5 BRA `(.L_x_244) ;  /* 0x00000000000c5947 */ /* 0x000fea0003800000 */
[----:B------:R-:W1:Y:S02]  /*5c70*/  LDG.E.U8 R162, desc[UR36][R2.64+0xd0] ;  /* 0x0000d02402a27981 */ /* 0x000e64000c1e1100 */
[----:B-1----:R-:W-:-:S05]  /*5c80*/  PRMT R11, R162, 0x8880, RZ ;  /* 0x00008880a20b7816 */ /* 0x002fca00000000ff */
[----:B------:R-:W-:-:S07]  /*5c90*/  IMAD R10, R11, R152, RZ ;  /* 0x000000980b0a7224 */ /* 0x000fce00078e02ff */
.L_x_244:
[----:B------:R-:W-:Y:S05]  /*5ca0*/  BSYNC B1 ;  /* 0x0000000000017941 */ /* 0x000fea0003800000 */
.L_x_243:
[----:B-1----:R-:W-:Y:S01]  /*5cb0*/  @!P5 IMAD R11, R128, R153, R10 ;  /* 0x00000099800bd224 */ /* 0x002fe200078e020a */
[----:B------:R-:W-:Y:S04]  /*5cc0*/  BSSY B1, `(.L_x_245) ;  /* 0x0000006000017945 */ /* 0x000fe80003800000 */
[----:B------:R1:W-:Y:S01]  /*5cd0*/  @!P5 STG.E.U8 desc[UR36][R4.64+0xd0], R11 ;  /* 0x0000d00b0400d986 */ /* 0x0003e2000c101124 */
[----:B------:R-:W-:Y:S05]  /*5ce0*/  @P2 BRA `(.L_x_246) ;  /* 0x00000000000c2947 */ /* 0x000fea0003800000 */
[----:B------:R-:W1:Y:S02]  /*5cf0*/  LDG.E.U8 R162, desc[UR36][R2.64+0xd1] ;  /* 0x0000d12402a27981 */ /* 0x000e64000c1e1100 */
[----:B-1----:R-:W-:-:S05]  /*5d00*/  PRMT R11, R162, 0x8880, RZ ;  /* 0x00008880a20b7816 */ /* 0x002fca00000000ff */
[----:B------:R-:W-:-:S07]  /*5d10*/  IMAD R10, R11, R152, RZ ;  /* 0x000000980b0a7224 */ /* 0x000fce00078e02ff */
.L_x_246:
[----:B------:R-:W-:Y:S05]  /*5d20*/  BSYNC B1 ;  /* 0x0000000000017941 */ /* 0x000fea0003800000 */
.L_x_245:
        /* <DEDUP_REMOVED lines=11> */
.L_x_248:
[----:B------:R-:W-:Y:S05]  /*5de0*/  BSYNC B1 ;  /* 0x0000000000017941 */ /* 0x000fea0003800000 */
.L_x_247:
[----:B-1----:R-:W-:Y:S01]  /*5df0*/  @!P4 IMAD R11, R130, R153, R10 ;  /* 0x00000099820bc224 */ /* 0x002fe200078e020a */
[----:B------:R-:W-:Y:S04]  /*5e00*/  BSSY B1, `(.L_x_249) ;  /* 0x0000006000017945 */ /* 0x000fe80003800000 */
[----:B------:R1:W-:Y:S01]  /*5e10*/  @!P4 STG.E.U8 desc[UR36][R6.64+0xd0], R11 ;  /* 0x0000d00b0600c986 */ /* 0x0003e2000c101124 */
[----:B------:R-:W-:Y:S05]  /*5e20*/  @P3 BRA `(.L_x_250) ;  /* 0x00000000000c3947 */ /* 0x000fea0003800000 */
[----:B------:R-:W1:Y:S02]  /*5e30*/  LDG.E.U8 R162, desc[UR36][R8.64+0xd1] ;  /* 0x0000d12408a27981 */ /* 0x000e64000c1e1100 */
[----:B-1----:R-:W-:-:S05]  /*5e40*/  PRMT R11, R162, 0x8880, RZ ;  /* 0x00008880a20b7816 */ /* 0x002fca00000000ff */
[----:B------:R-:W-:-:S07]  /*5e50*/  IMAD R10, R11, R152, RZ ;  /* 0x000000980b0a7224 */ /* 0x000fce00078e02ff */
.L_x_250:
[----:B------:R-:W-:Y:S05]  /*5e60*/  BSYNC B1 ;  /* 0x0000000000017941 */ /* 0x000fea0003800000 */
.L_x_249:
[----:B------:R-:W-:Y:S01]  /*5e70*/  @!P3 IMAD R131, R131, R153, R10 ;  /* 0x000000998383b224 */ /* 0x000fe200078e020a */
[----:B------:R-:W-:Y:S04]  /*5e80*/  BSSY B1, `(.L_x_251) ;  /* 0x0000006000017945 */ /* 0x000fe80003800000 */
[----:B------:R0:W-:Y:S01]  /*5e90*/  @!P3 STG.E.U8 desc[UR36][R6.64+0xd1], R131 ;  /* 0x0000d1830600b986 */ /* 0x0001e2000c101124 */
[----:B------:R-:W-:Y:S05]  /*5ea0*/  @P5 BRA `(.L_x_252) ;  /* 0x00000000000c5947 */ /* 0x000fea0003800000 */
[----:B------:R-:W1:Y:S02]  /*5eb0*/  LDG.E.U8 R162, desc[UR36][R2.64+0xd8] ;  /* 0x0000d82402a27981 */ /* 0x000e64000c1e1100 */
[----:B-1----:R-:W-:-:S05]  /*5ec0*/  PRMT R11, R162, 0x8880, RZ ;  /* 0x00008880a20b7816 */ /* 0x002fca00000000ff */
[----:B------:R-:W-:-:S07]  /*5ed0*/  IMAD R10, R11, R152, RZ ;  /* 0x000000980b0a7224 */ /* 0x000fce00078e02ff */
.L_x_252:
[----:B------:R-:W-:Y:S05]  /*5ee0*/  BSYNC B1 ;  /* 0x0000000000017941 */ /* 0x000fea0003800000 */
.L_x_251:
[----:B-1----:R-:W-:Y:S01]  /*5ef0*/  @!P5 IMAD R11, R132, R153, R10 ;  /* 0x00000099840bd224 */ /* 0x002fe200078e020a */
[----:B------:R-:W-:Y:S04]  /*5f00*/  BSSY B1, `(.L_x_253) ;  /* 0x0000006000017945 */ /* 0x000fe80003800000 */
[----:B------:R1:W-:Y:S01]  /*5f10*/  @!P5 STG.E.U8 desc[UR36][R4.64+0xd8], R11 ;  /* 0x0000d80b0400d986 */ /* 0x0003e2000c101124 */
[----:B------:R-:W-:Y:S05]  /*5f20*/  @P2 BRA `(.L_x_254) ;  /* 0x00000000000c2947 */ /* 0x000fea0003800000 */
[----:B------:R-:W1:Y:S02]  /*5f30*/  LDG.E.U8 R162, desc[UR36][R2.64+0xd9] ;  /* 0x0000d92402a27981 */ /* 0x000e64000c1e1100 */
[----:B-1----:R-:W-:-:S05]  /*5f40*/  PRMT R11, R162, 0x8880, RZ ;  /* 0x00008880a20b7816 */ /* 0x002fca00000000ff */
[----:B------:R-:W-:-:S07]  /*5f50*/  IMAD R10, R11, R152, RZ ;  /* 0x000000980b0a7224 */ /* 0x000fce00078e02ff */
.L_x_254:
[----:B------:R-:W-:Y:S05]  /*5f60*/  BSYNC B1 ;  /* 0x0000000000017941 */ /* 0x000fea0003800000 */
.L_x_253:
        /* <DEDUP_REMOVED lines=11> */
.L_x_256:
[----:B------:R-:W-:Y:S05]  /*6020*/  BSYNC B1 ;  /* 0x0000000000017941 */ /* 0x000fea0003800000 */
.L_x_255:
[----:B-1----:R-:W-:Y:S01]  /*6030*/  @!P4 IMAD R11, R134, R153, R10 ;  /* 0x00000099860bc224 */ /* 0x002fe200078e020a */
[----:B------:R-:W-:Y:S04]  /*6040*/  BSSY B1, `(.L_x_257) ;  /* 0x0000006000017945 */ /* 0x000fe80003800000 */
[----:B------:R1:W-:Y:S01]  /*6050*/  @!P4 STG.E.U8 desc[UR36][R6.64+0xd8], R11 ;  /* 0x0000d80b0600c986 */ /* 0x0003e2000c101124 */
[----:B------:R-:W-:Y:S05]  /*6060*/  @P3 BRA `(.L_x_258) ;  /* 0x00000000000c3947 */ /* 0x000fea0003800000 */
[----:B------:R-:W1:Y:S02]  /*6070*/  LDG.E.U8 R162, desc[UR36][R8.64+0xd9] ;  /* 0x0000d92408a27981 */ /* 0x000e64000c1e1100 */
[----:B-1----:R-:W-:-:S05]  /*6080*/  PRMT R11, R162, 0x8880, RZ ;  /* 0x00008880a20b7816 */ /* 0x002fca00000000ff */
[----:B------:R-:W-:-:S07]  /*6090*/  IMAD R10, R11, R152, RZ ;  /* 0x000000980b0a7224 */ /* 0x000fce00078e02ff */
.L_x_258:
[----:B------:R-:W-:Y:S05]  /*60a0*/  BSYNC B1 ;  /* 0x0000000000017941 */ /* 0x000fea0003800000 */
.L_x_257:
[----:B------:R-:W-:Y:S01]  /*60b0*/  @!P3 IMAD R135, R135, R153, R10 ;  /* 0x000000998787b224 */ /* 0x000fe200078e020a */
[----:B------:R-:W-:Y:S04]  /*60c0*/  BSSY B1, `(.L_x_259) ;  /* 0x0000006000017945 */ /* 0x000fe80003800000 */
[----:B------:R0:W-:Y:S01]  /*60d0*/  @!P3 STG.E.U8 desc[UR36][R6.64+0xd9], R135 ;  /* 0x0000d9870600b986 */ /* 0x0001e2000c101124 */
[----:B------:R-:W-:Y:S05]  /*60e0*/  @P5 BRA `(.L_x_260) ;  /* 0x00000000000c5947 */ /* 0x000fea0003800000 */
[----:B------:R-:W1:Y:S02]  /*60f0*/  LDG.E.U8 R162, desc[UR36][R2.64+0xe0] ;  /* 0x0000e02402a27981 */ /* 0x000e64000c1e1100 */
[----:B-1----:R-:W-:-:S05]  /*6100*/  PRMT R11, R162, 0x8880, RZ ;  /* 0x00008880a20b7816 */ /* 0x002fca00000000ff */
[----:B------:R-:W-:-:S07]  /*6110*/  IMAD R10, R11, R152, RZ ;  /* 0x000000980b0a7224 */ /* 0x000fce00078e02ff */
.L_x_260:
[----:B------:R-:W-:Y:S05]  /*6120*/  BSYNC B1 ;  /* 0x0000000000017941 */ /* 0x000fea0003800000 */
.L_x_259:
[----:B-1----:R-:W-:Y:S01]  /*6130*/  @!P5 IMAD R11, R136, R153, R10 ;  /* 0x00000099880bd224 */ /* 0x002fe200078e020a */
[----:B------:R-:W-:Y:S04]  /*6140*/  BSSY B1, `(.L_x_261) ;  /* 0x0000006000017945 */ /* 0x000fe80003800000 */
[----:B------:R1:W-:Y:S01]  /*6150*/  @!P5 STG.E.U8 desc[UR36][R4.64+0xe0], R11 ;  /* 0x0000e00b0400d986 */ /* 0x0003e2000c101124 */
[----:B------:R-:W-:Y:S05]  /*6160*/  @P2 BRA `(.L_x_262) ;  /* 0x00000000000c2947 */ /* 0x000fea0003800000 */
[----:B------:R-:W1:Y:S02]  /*6170*/  LDG.E.U8 R162, desc[UR36][R2.64+0xe1] ;  /* 0x0000e12402a27981 */ /* 0x000e64000c1e1100 */
[----:B-1----:R-:W-:-:S05]  /*6180*/  PRMT R11, R162, 0x8880, RZ ;  /* 0x00008880a20b7816 */ /* 0x002fca00000000ff */
[----:B------:R-:W-:-:S07]  /*6190*/  IMAD R10, R11, R152, RZ ;  /* 0x000000980b0a7224 */ /* 0x000fce00078e02ff */
.L_x_262:
[----:B------:R-:W-:Y:S05]  /*61a0*/  BSYNC B1 ;  /* 0x0000000000017941 */ /* 0x000fea0003800000 */
.L_x_261:
        /* <DEDUP_REMOVED lines=11> */
.L_x_264:
[----:B------:R-:W-:Y:S05]  /*6260*/  BSYNC B1 ;  /* 0x0000000000017941 */ /* 0x000fea0003800000 */
.L_x_263:
[----:B-1----:R-:W-:Y:S01]  /*6270*/  @!P4 IMAD R11, R138, R153, R10 ;  /* 0x000000998a0bc224 */ /* 0x002fe200078e020a */
[----:B------:R-:W-:Y:S04]  /*6280*/  BSSY B1, `(.L_x_265) ;  /* 0x0000006000017945 */ /* 0x000fe80003800000 */
[----:B------:R1:W-:Y:S01]  /*6290*/  @!P4 STG.E.U8 desc[UR36][R6.64+0xe0], R11 ;  /* 0x0000e00b0600c986 */ /* 0x0003e2000c101124 */
[----:B------:R-:W-:Y:S05]  /*62a0*/  @P3 BRA `(.L_x_266) ;  /* 0x00000000000c3947 */ /* 0x000fea0003800000 */
[----:B------:R-:W1:Y:S02]  /*62b0*/  LDG.E.U8 R162, desc[UR36][R8.64+0xe1] ;  /* 0x0000e12408a27981 */ /* 0x000e64000c1e1100 */
[----:B-1----:R-:W-:-:S05]  /*62c0*/  PRMT R11, R162, 0x8880, RZ ;  /* 0x00008880a20b7816 */ /* 0x002fca00000000ff */
[----:B------:R-:W-:-:S07]  /*62d0*/  IMAD R10, R11, R152, RZ ;  /* 0x000000980b0a7224 */ /* 0x000fce00078e02ff */
.L_x_266:
[----:B------:R-:W-:Y:S05]  /*62e0*/  BSYNC B1 ;  /* 0x0000000000017941 */ /* 0x000fea0003800000 */
.L_x_265:
[----:B------:R-:W-:Y:S01]  /*62f0*/  @!P3 IMAD R139, R139, R153, R10 ;  /* 0x000000998b8bb224 */ /* 0x000fe200078e020a */
[----:B------:R-:W-:Y:S04]  /*6300*/  BSSY B1, `(.L_x_267) ;  /* 0x0000006000017945 */ /* 0x000fe80003800000 */
[----:B------:R0:W-:Y:S01]  /*6310*/  @!P3 STG.E.U8 desc[UR36][R6.64+0xe1], R139 ;  /* 0x0000e18b0600b986 */ /* 0x0001e2000c101124 */
[----:B------:R-:W-:Y:S05]  /*6320*/  @P5 BRA `(.L_x_268) ;  /* 0x00000000000c5947 */ /* 0x000fea0003800000 */
[----:B------:R-:W1:Y:S02]  /*6330*/  LDG.E.U8 R162, desc[UR36][R2.64+0xe8] ;  /* 0x0000e82402a27981 */ /* 0x000e64000c1e1100 */
[----:B-1----:R-:W-:-:S05]  /*6340*/  PRMT R11, R162, 0x8880, RZ ;  /* 0x00008880a20b7816 */ /* 0x002fca00000000ff */
[----:B------:R-:W-:-:S07]  /*6350*/  IMAD R10, R11, R152, RZ ;  /* 0x000000980b0a7224 */ /* 0x000fce00078e02ff */
.L_x_268:
[----:B------:R-:W-:Y:S05]  /*6360*/  BSYNC B1 ;  /* 0x0000000000017941 */ /* 0x000fea0003800000 */
.L_x_267:
[----:B-1----:R-:W-:Y:S01]  /*6370*/  @!P5 IMAD R11, R140, R153, R10 ;  /* 0x000000998c0bd224 */ /* 0x002fe200078e020a */
[----:B------:R-:W-:Y:S04]  /*6380*/  BSSY B1, `(.L_x_269) ;  /* 0x0000006000017945 */ /* 0x000fe80003800000 */
[----:B------:R1:W-:Y:S01]  /*6390*/  @!P5 STG.E.U8 desc[UR36][R4.64+0xe8], R11 ;  /* 0x0000e80b0400d986 */ /* 0x0003e2000c101124 */
[----:B------:R-:W-:Y:S05]  /*63a0*/  @P2 BRA `(.L_x_270) ;  /* 0x00000000000c2947 */ /* 0x000fea0003800000 */
[----:B------:R-:W1:Y:S02]  /*63b0*/  LDG.E.U8 R162, desc[UR36][R2.64+0xe9] ;  /* 0x0000e92402a27981 */ /* 0x000e64000c1e1100 */
[----:B-1----:R-:W-:-:S05]  /*63c0*/  PRMT R11, R162, 0x8880, RZ ;  /* 0x00008880a20b7816 */ /* 0x002fca00000000ff */
[----:B------:R-:W-:-:S07]  /*63d0*/  IMAD R10, R11, R152, RZ ;  /* 0x000000980b0a7224 */ /* 0x000fce00078e02ff */
.L_x_270:
[----:B------:R-:W-:Y:S05]  /*63e0*/  BSYNC B1 ;  /* 0x0000000000017941 */ /* 0x000fea0003800000 */
.L_x_269:
        /* <DEDUP_REMOVED lines=11> */
.L_x_272:
[----:B------:R-:W-:Y:S05]  /*64a0*/  BSYNC B1 ;  /* 0x0000000000017941 */ /* 0x000fea0003800000 */
.L_x_271:
[----:B-1----:R-:W-:Y:S01]  /*64b0*/  @!P4 IMAD R11, R142, R153, R10 ;  /* 0x000000998e0bc224 */ /* 0x002fe200078e020a */
[----:B------:R-:W-:Y:S04]  /*64c0*/  BSSY B1, `(.L_x_273) ;  /* 0x0000006000017945 */ /* 0x000fe80003800000 */
[----:B------:R1:W-:Y:S01]  /*64d0*/  @!P4 STG.E.U8 desc[UR36][R6.64+0xe8], R11 ;  /* 0x0000e80b0600c986 */ /* 0x0003e2000c101124 */
[----:B------:R-:W-:Y:S05]  /*64e0*/  @P3 BRA `(.L_x_274) ;  /* 0x00000000000c3947 */ /* 0x000fea0003800000 */
[----:B------:R-:W1:Y:S02]  /*64f0*/  LDG.E.U8 R162, desc[UR36][R8.64+0xe9] ;  /* 0x0000e92408a27981 */ /* 0x000e64000c1e1100 */
[----:B-1----:R-:W-:-:S05]  /*6500*/  PRMT R11, R162, 0x8880, RZ ;  /* 0x00008880a20b7816 */ /* 0x002fca00000000ff */
[----:B------:R-:W-:-:S07]  /*6510*/  IMAD R10, R11, R152, RZ ;  /* 0x000000980b0a7224 */ /* 0x000fce00078e02ff */
.L_x_274:
[----:B------:R-:W-:Y:S05]  /*6520*/  BSYNC B1 ;  /* 0x0000000000017941 */ /* 0x000fea0003800000 */
.L_x_273:
[----:B------:R-:W-:Y:S01]  /*6530*/  @!P3 IMAD R143, R143, R153, R10 ;  /* 0x000000998f8fb224 */ /* 0x000fe200078e020a */
[----:B------:R-:W-:Y:S04]  /*6540*/  BSSY B1, `(.L_x_275) ;  /* 0x0000006000017945 */ /* 0x000fe80003800000 */
[----:B------:R0:W-:Y:S01]  /*6550*/  @!P3 STG.E.U8 desc[UR36][R6.64+0xe9], R143 ;  /* 0x0000e98f0600b986 */ /* 0x0001e2000c101124 */
[----:B------:R-:W-:Y:S05]  /*6560*/  @P5 BRA `(.L_x_276) ;  /* 0x00000000000c5947 */ /* 0x000fea0003800000 */
[----:B------:R-:W1:Y:S02]  /*6570*/  LDG.E.U8 R162, desc[UR36][R2.64+0xf0] ;  /* 0x0000f02402a27981 */ /* 0x000e64000c1e1100 */
[----:B-1----:R-:W-:-:S05]  /*6580*/  PRMT R11, R162, 0x8880, RZ ;  /* 0x00008880a20b7816 */ /* 0x002fca00000000ff */
[----:B------:R-:W-:-:S07]  /*6590*/  IMAD R10, R11, R152, RZ ;  /* 0x000000980b0a7224 */ /* 0x000fce00078e02ff */
.L_x_276:
[----:B------:R-:W-:Y:S05]  /*65a0*/  BSYNC B1 ;  /* 0x0000000000017941 */ /* 0x000fea0003800000 */
.L_x_275:
[----:B-1----:R-:W-:Y:S01]  /*65b0*/  @!P5 IMAD R11, R144, R153, R10 ;  /* 0x00000099900bd224 */ /* 0x002fe200078e020a */
[----:B------:R-:W-:Y:S04]  /*65c0*/  BSSY B1, `(.L_x_277) ;  /* 0x0000006000017945 */ /* 0x000fe80003800000 */
[----:B------:R1:W-:Y:S01]  /*65d0*/  @!P5 STG.E.U8 desc[UR36][R4.64+0xf0], R11 ;  /* 0x0000f00b0400d986 */ /* 0x0003e2000c101124 */
[----:B------:R-:W-:Y:S05]  /*65e0*/  @P2 BRA `(.L_x_278) ;  /* 0x00000000000c2947 */ /* 0x000fea0003800000 */
[----:B------:R-:W1:Y:S02]  /*65f0*/  LDG.E.U8 R162, desc[UR36][R2.64+0xf1] ;  /* 0x0000f12402a27981 */ /* 0x000e64000c1e1100 */
[----:B-1----:R-:W-:-:S05]  /*6600*/  PRMT R11, R162, 0x8880, RZ ;  /* 0x00008880a20b7816 */ /* 0x002fca00000000ff */
[----:B------:R-:W-:-:S07]  /*6610*/  IMAD R10, R11, R152, RZ ;  /* 0x000000980b0a7224 */ /* 0x000fce00078e02ff */
.L_x_278:
[----:B------:R-:W-:Y:S05]  /*6620*/  BSYNC B1 ;  /* 0x0000000000017941 */ /* 0x000fea0003800000 */
.L_x_277:
[C---:B------:R-:W-:Y:S01]  /*6630*/  ISETP.LT.OR P4, PT, R0.reuse, 0xf1, !P0 ;  /* 0x000000f10000780c */ /* 0x040fe20004781670 */
[----:B------:R-:W-:Y:S01]  /*6640*/  @!P2 IMAD R145, R145, R153, R10 ;  /* 0x000000999191a224 */ /* 0x000fe200078e020a */
[----:B------:R-:W-:Y:S01]  /*6650*/  BSSY B1, `(.L_x_279) ;  /* 0x000000a000017945 */ /* 0x000fe20003800000 */
[C---:B------:R-:W-:Y:S02]  /*6660*/  ISETP.LT.OR P3, PT, R0.reuse, 0xf2, !P0 ;  /* 0x000000f20000780c */ /* 0x040fe40004761670 */
        /* <DEDUP_REMOVED lines=8> */
.L_x_280:
[----:B------:R-:W-:Y:S05]  /*66f0*/  BSYNC B1 ;  /* 0x0000000000017941 */ /* 0x000fea0003800000 */
.L_x_279:
[----:B-1----:R-:W-:Y:S01]  /*6700*/  @!P4 IMAD R11, R146, R153, R10 ;  /* 0x00000099920bc224 */ /* 0x002fe200078e020a */
[----:B------:R-:W-:Y:S04]  /*6710*/  BSSY B1, `(.L_x_281) ;  /* 0x0000006000017945 */ /* 0x000fe80003800000 */
[----:B------:R1:W-:Y:S01]  /*6720*/  @!P4 STG.E.U8 desc[UR36][R6.64+0xf0], R11 ;  /* 0x0000f00b0600c986 */ /* 0x0003e2000c101124 */
[----:B------:R-:W-:Y:S05]  /*6730*/  @P3 BRA `(.L_x_282) ;  /* 0x00000000000c3947 */ /* 0x000fea0003800000 */
[----:B------:R-:W1:Y:S02]  /*6740*/  LDG.E.U8 R162, desc[UR36][R8.64+0xf1] ;  /* 0x0000f12408a27981 */ /* 0x000e64000c1e1100 */
[----:B-1----:R-:W-:-:S05]  /*6750*/  PRMT R11, R162, 0x8880, RZ ;  /* 0x00008880a20b7816 */ /* 0x002fca00000000ff */
[----:B------:R-:W-:-:S07]  /*6760*/  IMAD R10, R11, R152, RZ ;  /* 0x000000980b0a7224 */ /* 0x000fce00078e02ff */
.L_x_282:
[----:B------:R-:W-:Y:S05]  /*6770*/  BSYNC B1 ;  /* 0x0000000000017941 */ /* 0x000fea0003800000 */
.L_x_281:
[----:B------:R-:W-:Y:S01]  /*6780*/  @!P3 IMAD R147, R147, R153, R10 ;  /* 0x000000999393b224 */ /* 0x000fe200078e020a */
[----:B------:R-:W-:Y:S04]  /*6790*/  BSSY B1, `(.L_x_283) ;  /* 0x0000006000017945 */ /* 0x000fe80003800000 */
[----:B------:R0:W-:Y:S01]  /*67a0*/  @!P3 STG.E.U8 desc[UR36][R6.64+0xf1], R147 ;  /* 0x0000f1930600b986 */ /* 0x0001e2000c101124 */
[----:B------:R-:W-:Y:S05]  /*67b0*/  @P2 BRA `(.L_x_284) ;  /* 0x00000000000c2947 */ /* 0x000fea0003800000 */
[----:B------:R-:W1:Y:S02]  /*67c0*/  LDG.E.U8 R162, desc[UR36][R2.64+0xf8] ;  /* 0x0000f82402a27981 */ /* 0x000e64000c1e1100 */
[----:B-1----:R-:W-:-:S05]  /*67d0*/  PRMT R11, R162, 0x8880, RZ ;  /* 0x00008880a20b7816 */ /* 0x002fca00000000ff */
[----:B------:R-:W-:-:S07]  /*67e0*/  IMAD R10, R11, R152, RZ ;  /* 0x000000980b0a7224 */ /* 0x000fce00078e02ff */
.L_x_284:
[----:B------:R-:W-:Y:S05]  /*67f0*/  BSYNC B1 ;  /* 0x0000000000017941 */ /* 0x000fea0003800000 */
.L_x_283:
[----:B-1----:R-:W-:Y:S01]  /*6800*/  @!P2 IMAD R11, R148, R153, R10 ;  /* 0x00000099940ba224 */ /* 0x002fe200078e020a */
[----:B------:R-:W-:Y:S04]  /*6810*/  BSSY B1, `(.L_x_285) ;  /* 0x0000006000017945 */ /* 0x000fe80003800000 */
[----:B------:R1:W-:Y:S01]  /*6820*/  @!P2 STG.E.U8 desc[UR36][R4.64+0xf8], R11 ;  /* 0x0000f80b0400a986 */ /* 0x0003e2000c101124 */
[----:B------:R-:W-:Y:S05]  /*6830*/  @P1 BRA `(.L_x_286) ;  /* 0x00000000000c1947 */ /* 0x000fea0003800000 */
[----:B------:R-:W1:Y:S02]  /*6840*/  LDG.E.U8 R162, desc[UR36][R2.64+0xf9] ;  /* 0x0000f92402a27981 */ /* 0x000e64000c1e1100 */
[----:B-1----:R-:W-:-:S05]  /*6850*/  PRMT R11, R162, 0x8880, RZ ;  /* 0x00008880a20b7816 */ /* 0x002fca00000000ff */
[----:B------:R-:W-:-:S07]  /*6860*/  IMAD R10, R11, R152, RZ ;  /* 0x000000980b0a7224 */ /* 0x000fce00078e02ff */
.L_x_286:
[----:B------:R-:W-:Y:S05]  /*6870*/  BSYNC B1 ;  /* 0x0000000000017941 */ /* 0x000fea0003800000 */
.L_x_285:
[----:B------:R-:W-:Y:S01]  /*6880*/  @!P1 IMAD R149, R149, R153, R10 ;  /* 0x0000009995959224 */ /* 0x000fe200078e020a */
[----:B------:R-:W-:Y:S04]  /*6890*/  BSSY B1, `(.L_x_287) ;  /* 0x0000006000017945 */ /* 0x000fe80003800000 */
[----:B------:R0:W-:Y:S01]  /*68a0*/  @!P1 STG.E.U8 desc[UR36][R4.64+0xf9], R149 ;  /* 0x0000f99504009986 */ /* 0x0001e2000c101124 */
[----:B------:R-:W-:Y:S05]  /*68b0*/  @P5 BRA `(.L_x_288) ;  /* 0x00000000000c5947 */ /* 0x000fea0003800000 */
[----:B------:R-:W0:Y:S02]  /*68c0*/  LDG.E.U8 R162, desc[UR36][R8.64+0xf8] ;  /* 0x0000f82408a27981 */ /* 0x000e24000c1e1100 */
[----:B0-----:R-:W-:-:S05]  /*68d0*/  PRMT R3, R162, 0x8880, RZ ;  /* 0x00008880a2037816 */ /* 0x001fca00000000ff */
[----:B------:R-:W-:-:S07]  /*68e0*/  IMAD R10, R3, R152, RZ ;  /* 0x00000098030a7224 */ /* 0x000fce00078e02ff */
.L_x_288:
[----:B------:R-:W-:Y:S05]  /*68f0*/  BSYNC B1 ;  /* 0x0000000000017941 */ /* 0x000fea0003800000 */
.L_x_287:
[----:B0-----:R-:W-:Y:S01]  /*6900*/  @!P5 IMAD R3, R150, R153, R10 ;  /* 0x000000999603d224 */ /* 0x001fe200078e020a */
[----:B------:R-:W-:Y:S01]  /*6910*/  ISETP.LT.OR P0, PT, R0, 0xfa, !P0 ;  /* 0x000000fa0000780c */ /* 0x000fe20004701670 */
[----:B------:R-:W-:Y:S03]  /*6920*/  BSSY B1, `(.L_x_289) ;  /* 0x0000006000017945 */ /* 0x000fe60003800000 */
[----:B------:R0:W-:Y:S09]  /*6930*/  @!P5 STG.E.U8 desc[UR36][R6.64+0xf8], R3 ;  /* 0x0000f8030600d986 */ /* 0x0001f2000c101124 */
[----:B------:R-:W-:Y:S05]  /*6940*/  @P0 BRA `(.L_x_290) ;  /* 0x00000000000c0947 */ /* 0x000fea0003800000 */
[----:B------:R-:W0:Y:S02]  /*6950*/  LDG.E.U8 R162, desc[UR36][R8.64+0xf9] ;  /* 0x0000f92408a27981 */ /* 0x000e24000c1e1100 */
[----:B0-----:R-:W-:-:S05]  /*6960*/  PRMT R3, R162, 0x8880, RZ ;  /* 0x00008880a2037816 */ /* 0x001fca00000000ff */
[----:B------:R-:W-:-:S07]  /*6970*/  IMAD R10, R3, R152, RZ ;  /* 0x00000098030a7224 */ /* 0x000fce00078e02ff */
.L_x_290:
[----:B------:R-:W-:Y:S05]  /*6980*/  BSYNC B1 ;  /* 0x0000000000017941 */ /* 0x000fea0003800000 */
.L_x_289:
[----:B------:R-:W-:Y:S01]  /*6990*/  IMAD R151, R151, R153, R10 ;  /* 0x0000009997977224 */ /* 0x000fe200078e020a */
[----:B------:R-:W-:Y:S06]  /*69a0*/  @P0 BRA `(.L_x_291) ;  /* 0x0000001800100947 */ /* 0x000fec0003800000 */
[----:B------:R0:W-:Y:S01]  /*69b0*/  STG.E.U8 desc[UR36][R6.64+0xf9], R151 ;  /* 0x0000f99706007986 */ /* 0x0001e2000c101124 */
[----:B------:R-:W-:Y:S05]  /*69c0*/  BRA `(.L_x_291) ;  /* 0x0000001800087947 */ /* 0x000fea0003800000 */
.L_x_34:
[C---:B------:R-:W-:Y:S02]  /*69d0*/  ISETP.GE.AND P1, PT, R19.reuse, 0x1, PT ;  /* 0x000000011300780c */ /* 0x040fe40003f26270 */
[----:B------:R-:W-:Y:S02]  /*69e0*/  ISETP.GE.AND P0, PT, R19, 0x9, PT ;  /* 0x000000091300780c */ /* 0x000fe40003f06270 */
[C---:B------:R-:W-:Y:S02]  /*69f0*/  ISETP.LT.OR P4, PT, R0.reuse, 0x1, !P1 ;  /* 0x000000010000780c */ /* 0x040fe40004f81670 */
[C---:B------:R-:W-:Y:S02]  /*6a00*/  ISETP.LT.OR P3, PT, R0.reuse, 0x2, !P1 ;  /* 0x000000020000780c */ /* 0x040fe40004f61670 */
[C---:B------:R-:W-:Y:S02]  /*6a10*/  ISETP.LT.OR P2, PT, R0.reuse, 0x1, !P0 ;  /* 0x000000010000780c */ /* 0x040fe40004741670 */
[----:B------:R-:W-:-:S07]  /*6a20*/  ISETP.LT.OR P5, PT, R0, 0x2, !P0 ;  /* 0x000000020000780c */ /* 0x000fce00047a1670 */
[-C--:B------:R-:W-:Y:S02]  /*6a30*/  @!P4 IMAD R3, R24, R153.reuse, RZ ;  /* 0x000000991803c224 */ /* 0x080fe400078e02ff */
[-C--:B------:R-:W-:Y:S02]  /*6a40*/  @!P3 IMAD R25, R25, R153.reuse, RZ ;  /* 0x000000991919b224 */ /* 0x080fe400078e02ff */
[-C--:B------:R-:W-:Y:S01]  /*6a50*/  @!P2 IMAD R9, R26, R153.reuse, RZ ;  /* 0x000000991a09a224 */ /* 0x080fe200078e02ff */
[----:B------:R0:W-:Y:S01]  /*6a60*/  @!P4 STG.E.U8 desc[UR36][R4.64], R3 ;  /* 0x000000030400c986 */ /* 0x0001e2000c101124 */
[C---:B------:R-:W-:Y:S01]  /*6a70*/  ISETP.LT.OR P4, PT, R0.reuse, 0x9, !P1 ;  /* 0x000000090000780c */ /* 0x040fe20004f81670 */
[----:B------:R-:W-:Y:S02]  /*6a80*/  @!P5 IMAD R27, R27, R153, RZ ;  /* 0x000000991b1bd224 */ /* 0x000fe400078e02ff */
[----:B------:R-:W-:Y:S01]  /*6a90*/  @!P3 STG.E.U8 desc[UR36][R4.64+0x1], R25 ;  /* 0x000001190400b986 */ /* 0x000fe2000c101124 */
[----:B------:R-:W-:-:S03]  /*6aa0*/  ISETP.LT.OR P3, PT, R0, 0xa, !P1 ;  /* 0x0000000a0000780c */ /* 0x000fc60004f61670 */
[----:B------:R1:W-:Y:S01]  /*6ab0*/  @!P2 STG.E.U8 desc[UR36][R6.64], R9 ;  /* 0x000000090600a986 */ /* 0x0003e2000c101124 */
[----:B------:R-:W-:-:S03]  /*6ac0*/  ISETP.LT.OR P2, PT, R0, 0x9, !P0 ;  /* 0x000000090000780c */ /* 0x000fc60004741670 */
[----:B------:R-:W-:Y:S01]  /*6ad0*/  @!P5 STG.E.U8 desc[UR36][R6.64+0x1], R27 ;  /* 0x0000011b0600d986 */ /* 0x000fe2000c101124 */
[----:B------:R-:W-:Y:S01]  /*6ae0*/  ISETP.LT.OR P5, PT, R0, 0xa, !P0 ;  /* 0x0000000a0000780c */ /* 0x000fe200047a1670 */
[----:B------:R-:W-:-:S04]  /*6af0*/  @!P4 IMAD R11, R28, R153, RZ ;  /* 0x000000991c0bc224 */ /* 0x000fc800078e02ff */
[-C--:B------:R-:W-:Y:S01]  /*6b00*/  @!P3 IMAD R29, R29, R153.reuse, RZ ;  /* 0x000000991d1db224 */ /* 0x080fe200078e02ff */
[----:B------:R-:W-:Y:S01]  /*6b10*/  @!P4 STG.E.U8 desc[UR36][R4.64+0x8], R11 ;  /* 0x0000080b0400c986 */ /* 0x000fe2000c101124 */
[----:B------:R-:W-:Y:S02]  /*6b20*/  ISETP.LT.OR P4, PT, R0, 0x11, !P1 ;  /* 0x000000110000780c */ /* 0x000fe40004f81670 */
[-C--:B0-----:R-:W-:Y:S01]  /*6b30*/  @!P2 IMAD R3, R30, R153.reuse, RZ ;  /* 0x000000991e03a224 */ /* 0x081fe200078e02ff */
[----:B------:R-:W-:Y:S01]  /*6b40*/  @!P3 STG.E.U8 desc[UR36][R4.64+0x9], R29 ;  /* 0x0000091d0400b986 */ /* 0x000fe2000c101124 */
[C---:B------:R-:W-:Y:S02]  /*6b50*/  ISETP.LT.OR P3, PT, R0.reuse, 0x12, !P1 ;  /* 0x000000120000780c */ /* 0x040fe40004f61670 */
[----:B------:R-:W-:Y:S01]  /*6b60*/  @!P5 IMAD R31, R31, R153, RZ ;  /* 0x000000991f1fd224 */ /* 0x000fe200078e02ff */
[----:B------:R0:W-:Y:S01]  /*6b70*/  @!P2 STG.E.U8 desc[UR36][R6.64+0x8], R3 ;  /* 0x000008030600a986 */ /* 0x0001e2000c101124 */
[----:B------:R-:W-:-:S03]  /*6b80*/  ISETP.LT.OR P2, PT, R0, 0x11, !P0 ;  /* 0x000000110000780c */ /* 0x000fc60004741670 */
[----:B------:R-:W-:Y:S01]  /*6b90*/  @!P5 STG.E.U8 desc[UR36][R6.64+0x9], R31 ;  /* 0x0000091f0600d986 */ /* 0x000fe2000c101124 */
[----:B------:R-:W-:Y:S01]  /*6ba0*/  ISETP.LT.OR P5, PT, R0, 0x12, !P0 ;  /* 0x000000120000780c */ /* 0x000fe200047a1670 */
[----:B-1----:R-:W-:-:S04]  /*6bb0*/  @!P4 IMAD R9, R32, R153, RZ ;  /* 0x000000992009c224 */ /* 0x002fc800078e02ff */
        /* <DEDUP_REMOVED lines=301> */
[----:B------:R1:W-:Y:S01]  /*7e90*/  @!P4 STG.E.U8 desc[UR36][R4.64+0xd8], R11 ;  /* 0x0000d80b0400c986 */ /* 0x0003e2000c101124 */
        /* <DEDUP_REMOVED lines=13> */
[-C--:B-1----:R-:W-:Y:S01]  /*7f70*/  @!P2 IMAD R11, R138, R153.reuse, RZ ;  /* 0x000000998a0ba224 */ /* 0x082fe200078e02ff */
[----:B------:R-:W-:Y:S01]  /*7f80*/  @!P3 STG.E.U8 desc[UR36][R4.64+0xe1], R137 ;  /* 0x0000e1890400b986 */ /* 0x000fe2000c101124 */
[C---:B------:R-:W-:Y:S02]  /*7f90*/  ISETP.LT.OR P3, PT, R0.reuse, 0xea, !P1 ;  /* 0x000000ea0000780c */ /* 0x040fe40004f61670 */
[----:B------:R-:W-:Y:S01]  /*7fa0*/  @!P5 IMAD R139, R139, R153, RZ ;  /* 0x000000998b8bd224 */ /* 0x000fe200078e02ff */
[----:B------:R1:W-:Y:S01]  /*7fb0*/  @!P2 STG.E.U8 desc[UR36][R6.64+0xe0], R11 ;  /* 0x0000e00b0600a986 */ /* 0x0003e2000c101124 */
[----:B------:R-:W-:-:S03]  /*7fc0*/  ISETP.LT.OR P2, PT, R0, 0xe9, !P0 ;  /* 0x000000e90000780c */ /* 0x000fc60004741670 */
[----:B------:R-:W-:Y:S01]  /*7fd0*/  @!P5 STG.E.U8 desc[UR36][R6.64+0xe1], R139 ;  /* 0x0000e18b0600d986 */ /* 0x000fe2000c101124 */
[----:B------:R-:W-:Y:S01]  /*7fe0*/  ISETP.LT.OR P5, PT, R0, 0xea, !P0 ;  /* 0x000000ea0000780c */ /* 0x000fe200047a1670 */
[----:B0-----:R-:W-:-:S04]  /*7ff0*/  @!P4 IMAD R3, R140, R153, RZ ;  /* 0x000000998c03c224 */ /* 0x001fc800078e02ff */
[-C--:B------:R-:W-:Y:S01]  /*8000*/  @!P3 IMAD R141, R141, R153.reuse, RZ ;  /* 0x000000998d8db224 */ /* 0x080fe200078e02ff */
[----:B------:R0:W-:Y:S01]  /*8010*/  @!P4 STG.E.U8 desc[UR36][R4.64+0xe8], R3 ;  /* 0x0000e8030400c986 */ /* 0x0001e2000c101124 */
[----:B------:R-:W-:Y:S02]  /*8020*/  ISETP.LT.OR P4, PT, R0, 0xf2, !P1 ;  /* 0x000000f20000780c */ /* 0x000fe40004f81670 */
[-C--:B--2---:R-:W-:Y:S01]  /*8030*/  @!P2 IMAD R9, R142, R153.reuse, RZ ;  /* 0x000000998e09a224 */ /* 0x084fe200078e02ff */
[----:B------:R-:W-:Y:S01]  /*8040*/  @!P3 STG.E.U8 desc[UR36][R4.64+0xe9], R141 ;  /* 0x0000e98d0400b986 */ /* 0x000fe2000c101124 */
[C---:B------:R-:W-:Y:S02]  /*8050*/  ISETP.LT.OR P3, PT, R0.reuse, 0xf1, !P1 ;  /* 0x000000f10000780c */ /* 0x040fe40004f61670 */
[----:B------:R-:W-:Y:S01]  /*8060*/  @!P5 IMAD R143, R143, R153, RZ ;  /* 0x000000998f8fd224 */ /* 0x000fe200078e02ff */
[----:B------:R-:W-:Y:S01]  /*8070*/  @!P2 STG.E.U8 desc[UR36][R6.64+0xe8], R9 ;  /* 0x0000e8090600a986 */ /* 0x000fe2000c101124 */
[----:B------:R-:W-:-:S03]  /*8080*/  ISETP.LT.OR P2, PT, R0, 0xf1, !P0 ;  /* 0x000000f10000780c */ /* 0x000fc60004741670 */
[----:B------:R-:W-:Y:S01]  /*8090*/  @!P5 STG.E.U8 desc[UR36][R6.64+0xe9], R143 ;  /* 0x0000e98f0600d986 */ /* 0x000fe2000c101124 */
[----:B------:R-:W-:Y:S01]  /*80a0*/  ISETP.LT.OR P5, PT, R0, 0xf9, !P0 ;  /* 0x000000f90000780c */ /* 0x000fe200047a1670 */
[----:B------:R-:W-:-:S04]  /*80b0*/  @!P4 IMAD R145, R145, R153, RZ ;  /* 0x000000999191c224 */ /* 0x000fc800078e02ff */
[-C--:B-1----:R-:W-:Y:S01]  /*80c0*/  @!P3 IMAD R11, R144, R153.reuse, RZ ;  /* 0x00000099900bb224 */ /* 0x082fe200078e02ff */
[----:B------:R-:W-:Y:S01]  /*80d0*/  @!P4 STG.E.U8 desc[UR36][R4.64+0xf1], R145 ;  /* 0x0000f1910400c986 */ /* 0x000fe2000c101124 */
[C---:B------:R-:W-:Y:S02]  /*80e0*/  ISETP.LT.OR P4, PT, R0.reuse, 0xf2, !P0 ;  /* 0x000000f20000780c */ /* 0x040fe40004781670 */
[C---:B------:R-:W-:Y:S01]  /*80f0*/  ISETP.LT.OR P0, PT, R0.reuse, 0xfa, !P0 ;  /* 0x000000fa0000780c */ /* 0x040fe20004701670 */
[----:B------:R1:W-:Y:S01]  /*8100*/  @!P3 STG.E.U8 desc[UR36][R4.64+0xf0], R11 ;  /* 0x0000f00b0400b986 */ /* 0x0003e2000c101124 */
[----:B------:R-:W-:Y:S01]  /*8110*/  ISETP.LT.OR P3, PT, R0, 0xf9, !P1 ;  /* 0x000000f90000780c */ /* 0x000fe20004f61670 */
[----:B0-----:R-:W-:Y:S01]  /*8120*/  @!P2 IMAD R3, R146, R153, RZ ;  /* 0x000000999203a224 */ /* 0x001fe200078e02ff */
[----:B------:R-:W-:-:S04]  /*8130*/  ISETP.LT.OR P1, PT, R0, 0xfa, !P1 ;  /* 0x000000fa0000780c */ /* 0x000fc80004f21670 */
[----:B------:R0:W-:Y:S03]  /*8140*/  @!P2 STG.E.U8 desc[UR36][R6.64+0xf0], R3 ;  /* 0x0000f0030600a986 */ /* 0x0001e6000c101124 */
[-C--:B------:R-:W-:Y:S02]  /*8150*/  @!P4 IMAD R147, R147, R153.reuse, RZ ;  /* 0x000000999393c224 */ /* 0x080fe400078e02ff */
[-C--:B-1----:R-:W-:Y:S02]  /*8160*/  @!P5 IMAD R11, R150, R153.reuse, RZ ;  /* 0x00000099960bd224 */ /* 0x082fe400078e02ff */
[-C--:B------:R-:W-:Y:S01]  /*8170*/  @!P3 IMAD R9, R148, R153.reuse, RZ ;  /* 0x000000999409b224 */ /* 0x080fe200078e02ff */
[----:B------:R0:W-:Y:S01]  /*8180*/  @!P4 STG.E.U8 desc[UR36][R6.64+0xf1], R147 ;  /* 0x0000f1930600c986 */ /* 0x0001e2000c101124 */
[-C--:B------:R-:W-:Y:S02]  /*8190*/  @!P1 IMAD R149, R149, R153.reuse, RZ ;  /* 0x0000009995959224 */ /* 0x080fe400078e02ff */
[----:B------:R-:W-:Y:S01]  /*81a0*/  @!P0 IMAD R151, R151, R153, RZ ;  /* 0x0000009997978224 */ /* 0x000fe200078e02ff */
[----:B------:R0:W-:Y:S04]  /*81b0*/  @!P3 STG.E.U8 desc[UR36][R4.64+0xf8], R9 ;  /* 0x0000f8090400b986 */ /* 0x0001e8000c101124 */
[----:B------:R0:W-:Y:S04]  /*81c0*/  @!P1 STG.E.U8 desc[UR36][R4.64+0xf9], R149 ;  /* 0x0000f99504009986 */ /* 0x0001e8000c101124 */
[----:B------:R0:W-:Y:S04]  /*81d0*/  @!P5 STG.E.U8 desc[UR36][R6.64+0xf8], R11 ;  /* 0x0000f80b0600d986 */ /* 0x0001e8000c101124 */
[----:B------:R0:W-:Y:S02]  /*81e0*/  @!P0 STG.E.U8 desc[UR36][R6.64+0xf9], R151 ;  /* 0x0000f99706008986 */ /* 0x0001e4000c101124 */
.L_x_291:
[----:B------:R-:W-:Y:S05]  /*81f0*/  BSYNC B0 ;  /* 0x0000000000007941 */ /* 0x000fea0003800000 */
.L_x_33:
[----:B0-----:R-:W2:Y:S01]  /*8200*/  LDL.64 R2, [R1] ;  /* 0x0000000001027983 */ /* 0x001ea20000100a00 */
[----:B------:R-:W-:Y:S01]  /*8210*/  ULDC.64 UR4, c[0x0][0x650] ;  /* 0x0001940000047ab9 */ /* 0x000fe20000000a00 */
[----:B------:R0:W-:Y:S01]  /*8220*/  SYNCS.ARRIVE.TRANS64.A1T0 RZ, [R160+UR45], RZ ;  /* 0x000000ffa0ff79a7 */ /* 0x0001e2000810002d */
[----:B------:R-:W-:Y:S01]  /*8230*/  PRMT R0, RZ, 0x7610, R0 ;  /* 0x00007610ff007816 */ /* 0x000fe20000000000 */
[----:B------:R-:W-:Y:S02]  /*8240*/  IMAD.MOV.U32 R19, RZ, RZ, -0x1 ;  /* 0xffffffffff137424 */ /* 0x000fe400078e00ff */
[----:B------:R-:W-:Y:S01]  /*8250*/  IMAD.MOV.U32 R22, RZ, RZ, -0x1 ;  /* 0xffffffffff167424 */ /* 0x000fe200078e00ff */
[----:B--2---:R-:W-:-:S04]  /*8260*/  LEA R18, P0, R2, R18, 0x1 ;  /* 0x0000001202127211 */ /* 0x004fc800078008ff */
[----:B------:R-:W-:Y:S01]  /*8270*/  LEA.HI.X R17, R2, R17, R23, 0x1, P0 ;  /* 0x0000001102117211 */ /* 0x000fe200000f0c17 */
[----:B------:R-:W-:Y:S01]  /*8280*/  IMAD.MOV.U32 R2, RZ, RZ, -0x1 ;  /* 0xffffffffff027424 */ /* 0x000fe200078e00ff */
[----:B------:R-:W-:-:S04]  /*8290*/  ISETP.GE.U32.AND P0, PT, R18, UR4, PT ;  /* 0x0000000412007c0c */ /* 0x000fc8000bf06070 */
[----:B------:R-:W-:-:S13]  /*82a0*/  ISETP.GE.U32.AND.EX P0, PT, R17, UR5, PT, P0 ;  /* 0x0000000511007c0c */ /* 0x000fda000bf06100 */
[----:B0-----:R-:W-:Y:S05]  /*82b0*/  @P0 BRA `(.L_x_292) ;  /* 0x0000000400700947 */ /* 0x001fea0003800000 */
[----:B------:R-:W0:Y:S01]  /*82c0*/  S2R R10, SR_CTAID.X ;  /* 0x00000000000a7919 */ /* 0x000e220000002500 */
[----:B------:R-:W2:Y:S01]  /*82d0*/  LDC.64 R8, c[0x0][0x628] ;  /* 0x00018a00ff087b82 */ /* 0x000ea20000000a00 */
[----:B------:R-:W-:Y:S01]  /*82e0*/  ULDC UR4, c[0x0][0x150] ;  /* 0x0000540000047ab9 */ /* 0x000fe20000000800 */
[----:B---3--:R-:W-:Y:S01]  /*82f0*/  IMAD.MOV.U32 R6, RZ, RZ, R18 ;  /* 0x000000ffff067224 */ /* 0x008fe200078e0012 */
[----:B------:R-:W3:Y:S01]  /*8300*/  S2R R20, SR_CTAID.Y ;  /* 0x0000000000147919 */ /* 0x000ee20000002600 */
[----:B------:R-:W-:-:S04]  /*8310*/  IMAD.MOV.U32 R7, RZ, RZ, R17 ;  /* 0x000000ffff077224 */ /* 0x000fc800078e0011 */
[----:B------:R-:W1:Y:S08]  /*8320*/  LDC R15, c[0x0][0x144] ;  /* 0x00005100ff0f7b82 */ /* 0x000e700000000800 */
[----:B------:R-:W1:Y:S08]  /*8330*/  LDC R0, c[0x0][0x630] ;  /* 0x00018c00ff007b82 */ /* 0x000e700000000800 */
[----:B------:R-:W1:Y:S01]  /*8340*/  LDC.64 R12, c[0x0][0x620] ;  /* 0x00018800ff0c7b82 */ /* 0x000e620000000a00 */
[----:B--2---:R-:W-:-:S04]  /*8350*/  ISETP.NE.U32.AND P0, PT, R8, RZ, PT ;  /* 0x000000ff0800720c */ /* 0x004fc80003f05070 */
[----:B------:R-:W-:Y:S02]  /*8360*/  ISETP.NE.AND.EX P0, PT, R9, RZ, PT, P0 ;  /* 0x000000ff0900720c */ /* 0x000fe40003f05300 */
[----:B0-----:R-:W-:-:S05]  /*8370*/  I2FP.F32.U32 R2, R10 ;  /* 0x0000000a00027245 */ /* 0x001fca0000201000 */
[----:B------:R-:W-:-:S04]  /*8380*/  FMUL R2, R2, UR4 ;  /* 0x0000000402027c20 */ /* 0x000fc80008400000 */
[----:B------:R0:W2:Y:S02]  /*8390*/  F2I.U32.TRUNC.NTZ R14, R2 ;  /* 0x00000002000e7305 */ /* 0x0000a4000020f000 */
[----:B---3--:R-:W-:Y:S05]  /*83a0*/  @!P0 BRA `(.L_x_293) ;  /* 0x0000000000288947 */ /* 0x008fea0003800000 */
[----:B------:R-:W3:Y:S02]  /*83b0*/  LDC R3, c[0x0][0x634] ;  /* 0x00018d00ff037b82 */ /* 0x000ee40000000800 */
[----:B---3--:R-:W-:-:S05]  /*83c0*/  IADD3 R7, P0, R18, R3, RZ ;  /* 0x0000000312077210 */ /* 0x008fca0007f1e0ff */
[----:B-1----:R-:W-:-:S04]  /*83d0*/  IMAD.X R11, RZ, RZ, R17, P0 ;  /* 0x000000ffff0b7224 */ /* 0x002fc800000e0611 */
[----:B0-----:R-:W-:-:S04]  /*83e0*/  IMAD.WIDE.U32 R2, R11, R8, RZ ;  /* 0x000000080b027225 */ /* 0x001fc800078e00ff */
[----:B----4-:R-:W-:-:S04]  /*83f0*/  IMAD.WIDE.U32 R4, P0, R7, R9, R2 ;  /* 0x0000000907047225 */ /* 0x010fc80007800002 */
[----:B------:R-:W-:-:S04]  /*8400*/  IMAD.WIDE.U32 R2, R7, R8, RZ ;  /* 0x0000000807027225 */ /* 0x000fc800078e00ff */
[----:B------:R-:W-:Y:S01]  /*8410*/  IMAD.X R7, RZ, RZ, RZ, P0 ;  /* 0x000000ffff077224 */ /* 0x000fe200000e06ff */
[----:B------:R-:W-:Y:S01]  /*8420*/  IADD3 RZ, P0, R3, R4, RZ ;  /* 0x0000000403ff7210 */ /* 0x000fe20007f1e0ff */
[----:B------:R-:W-:-:S04]  /*8430*/  IMAD.MOV.U32 R6, RZ, RZ, R5 ;  /* 0x000000ffff067224 */ /* 0x000fc800078e0005 */
[----:B------:R-:W-:-:S08]  /*8440*/  IMAD.WIDE.U32.X R6, R11, R9, R6, P0 ;  /* 0x000000090b067225 */ /* 0x000fd000000e0406 */
.L_x_293:
[----:B------:R-:W3:Y:S01]  /*8450*/  LDC.64 R26, c[0x0][0x640] ;  /* 0x00019000ff1a7b82 */ /* 0x000ee20000000a00 */
[-C--:B-1----:R-:W-:Y:S01]  /*8460*/  SHF.R.U64 R11, R6, R0.reuse, R7 ;  /* 0x00000000060b7219 */ /* 0x082fe20000001207 */
[----:B------:R-:W-:Y:S01]  /*8470*/  IMAD.MOV.U32 R19, RZ, RZ, R17 ;  /* 0x000000ffff137224 */ /* 0x000fe200078e0011 */
[----:B------:R-:W-:Y:S01]  /*8480*/  SHF.R.U32.HI R0, RZ, R0, R7 ;  /* 0x00000000ff007219 */ /* 0x000fe20000011607 */
[----:B--2---:R-:W-:Y:S01]  /*8490*/  IMAD.MOV R14, RZ, RZ, -R14 ;  /* 0x000000ffff0e7224 */ /* 0x004fe200078e0a0e */
[----:B----4-:R-:W-:Y:S01]  /*84a0*/  IADD3 R5, P0, RZ, -R11, RZ ;  /* 0x8000000bff057210 */ /* 0x010fe20007f1e0ff */
[----:B------:R-:W-:Y:S01]  /*84b0*/  ULDC UR4, c[0x0][0x154] ;  /* 0x0000550000047ab9 */ /* 0x000fe20000000800 */
[----:B------:R-:W-:Y:S01]  /*84c0*/  IMAD.MOV.U32 R7, RZ, RZ, 0x1 ;  /* 0x00000001ff077424 */ /* 0x000fe200078e00ff */
[----:B------:R-:W1:Y:S01]  /*84d0*/  LDC R4, c[0x0][0x618] ;  /* 0x00018600ff047b82 */ /* 0x000e620000000800 */
[----:B------:R-:W-:Y:S02]  /*84e0*/  IMAD R22, R15, R14, R10 ;  /* 0x0000000e0f167224 */ /* 0x000fe400078e020a */
[----:B------:R-:W-:-:S04]  /*84f0*/  IMAD.X R3, RZ, RZ, ~R0, P0 ;  /* 0x000000ffff037224 */ /* 0x000fc800000e0e00 */
[-C--:B------:R-:W-:Y:S01]  /*8500*/  IMAD R0, R3, R12.reuse, RZ ;  /* 0x0000000c03007224 */ /* 0x080fe200078e02ff */
[----:B------:R-:W2:Y:S01]  /*8510*/  LDC R6, c[0x0][0x608] ;  /* 0x00018200ff067b82 */ /* 0x000ea20000000800 */
[----:B0-----:R-:W-:-:S04]  /*8520*/  IMAD.WIDE.U32 R2, R5, R12, R18 ;  /* 0x0000000c05027225 */ /* 0x001fc800078e0012 */
[----:B------:R-:W-:Y:S01]  /*8530*/  IMAD R5, R5, R13, R0 ;  /* 0x0000000d05057224 */ /* 0x000fe200078e0200 */
[----:B------:R-:W-:Y:S02]  /*8540*/  I2FP.F32.U32 R0, R20 ;  /* 0x0000001400007245 */ /* 0x000fe40000201000 */
[----:B------:R-:W0:Y:S01]  /*8550*/  LDC R24, c[0x0][0x658] ;  /* 0x00019600ff187b82 */ /* 0x000e220000000800 */
[----:B------:R-:W-:Y:S01]  /*8560*/  IMAD.IADD R3, R3, 0x1, R5 ;  /* 0x0000000103037824 */ /* 0x000fe200078e0205 */
[----:B---3--:R-:W-:Y:S01]  /*8570*/  ISETP.NE.U32.AND P0, PT, R26, RZ, PT ;  /* 0x000000ff1a00720c */ /* 0x008fe20003f05070 */
[----:B------:R-:W-:Y:S01]  /*8580*/  FMUL R0, R0, UR4 ;  /* 0x0000000400007c20 */ /* 0x000fe20008400000 */
[----:B------:R-:W-:Y:S02]  /*8590*/  IMAD.MOV.U32 R5, RZ, RZ, -0x1 ;  /* 0xffffffffff057424 */ /* 0x000fe400078e00ff */
[----:B------:R-:W-:Y:S01]  /*85a0*/  ISETP.NE.AND.EX P0, PT, R27, RZ, PT, P0 ;  /* 0x000000ff1b00720c */ /* 0x000fe20003f05300 */
[----:B------:R3:W4:Y:S01]  /*85b0*/  F2I.U32.TRUNC.NTZ R12, R0 ;  /* 0x00000000000c7305 */ /* 0x000722000020f000 */
[----:B------:R-:W3:Y:S01]  /*85c0*/  LDC R15, c[0x0][0x148] ;  /* 0x00005200ff0f7b82 */ /* 0x000ee20000000800 */
[----:B-1----:R-:W-:-:S02]  /*85d0*/  SHF.R.U64 R10, R2, R4, R3 ;  /* 0x00000004020a7219 */ /* 0x002fc40000001203 */
[----:B------:R-:W-:-:S05]  /*85e0*/  SHF.R.U32.HI R3, RZ, R4, R3 ;  /* 0x00000004ff037219 */ /* 0x000fca0000011603 */
[----:B------:R-:W1:Y:S01]  /*85f0*/  LDC R14, c[0x0][0x600] ;  /* 0x00018000ff0e7b82 */ /* 0x000e620000000800 */
[-CC-:B--2---:R-:W-:Y:S02]  /*8600*/  SHF.R.U64 R8, R10, R6.reuse, R3.reuse ;  /* 0x000000060a087219 */ /* 0x184fe40000001203 */
[----:B------:R-:W-:-:S05]  /*8610*/  SHF.R.U32.HI R3, RZ, R6, R3 ;  /* 0x00000006ff037219 */ /* 0x000fca0000011603 */
[----:B------:R-:W2:Y:S01]  /*8620*/  LDC R21, c[0x0][0x648] ;  /* 0x00019200ff157b82 */ /* 0x000ea20000000800 */
[-CC-:B0-----:R-:W-:Y:S02]  /*8630*/  SHF.R.U64 R13, R8, R24.reuse, R3.reuse ;  /* 0x00000018080d7219 */ /* 0x181fe40000001203 */
[-C--:B------:R-:W-:Y:S02]  /*8640*/  SHF.L.U32 R5, R5, R24.reuse, RZ ;  /* 0x0000001805057219 */ /* 0x080fe400000006ff */
[-C--:B------:R-:W-:Y:S01]  /*8650*/  SHF.R.U32.HI R3, RZ, R24.reuse, R3 ;  /* 0x00000018ff037219 */ /* 0x080fe20000011603 */
[----:B------:R-:W-:Y:S01]  /*8660*/  IMAD.MOV.U32 R2, RZ, RZ, R13 ;  /* 0x000000ffff027224 */ /* 0x000fe200078e000d */
[----:B------:R-:W-:Y:S01]  /*8670*/  SHF.L.U32 R24, R7, R24, RZ ;  /* 0x0000001807187219 */ /* 0x000fe200000006ff */
[----:B------:R-:W0:Y:S01]  /*8680*/  LDC R25, c[0x0][0x638] ;  /* 0x00018e00ff197b82 */ /* 0x000e220000000800 */
[----:B------:R-:W-:-:S07]  /*8690*/  LOP3.LUT R19, RZ, R5, RZ, 0x33, !PT ;  /* 0x00000005ff137212 */ /* 0x000fce00078e33ff */
[----:B------:R-:W0:Y:S01]  /*86a0*/  LDC R28, c[0x0][0x610] ;  /* 0x00018400ff1c7b82 */ /* 0x000e220000000800 */
[----:B----4-:R-:W-:Y:S05]  /*86b0*/  @!P0 BRA `(.L_x_294) ;  /* 0x0000000000288947 */ /* 0x010fea0003800000 */
[----:B---3--:R-:W3:Y:S02]  /*86c0*/  LDC R0, c[0x0][0x64c] ;  /* 0x00019300ff007b82 */ /* 0x008ee40000000800 */
[----:B---3--:R-:W-:-:S05]  /*86d0*/  IADD3 R7, P0, R13, R0, RZ ;  /* 0x000000000d077210 */ /* 0x008fca0007f1e0ff */
        /* <DEDUP_REMOVED lines=8> */
.L_x_294:
[----:B------:R-:W4:Y:S01]  /*8760*/  LDC R4, c[0x0][0x65c] ;  /* 0x00019700ff047b82 */ /* 0x000f220000000800 */
[----:B--23--:R-:W-:Y:S01]  /*8770*/  SHF.R.U64 R0, R2, R21, R3 ;  /* 0x0000001502007219 */ /* 0x00cfe20000001203 */
[----:B-1----:R-:W-:Y:S01]  /*8780*/  VIADD R3, R14, 0xffffffff ;  /* 0xffffffff0e037836 */ /* 0x002fe20000000000 */
[----:B------:R-:W-:Y:S01]  /*8790*/  LOP3.LUT R19, R8, R19, RZ, 0xc0, !PT ;  /* 0x0000001308137212 */ /* 0x000fe200078ec0ff */
[----:B------:R-:W-:Y:S02]  /*87a0*/  IMAD.MOV R12, RZ, RZ, -R12 ;  /* 0x000000ffff0c7224 */ /* 0x000fe400078e0a0c */
[----:B------:R-:W-:Y:S01]  /*87b0*/  IMAD.MOV R2, RZ, RZ, -R0 ;  /* 0x000000ffff027224 */ /* 0x000fe200078e0a00 */
[----:B------:R-:W-:Y:S01]  /*87c0*/  LOP3.LUT R3, R10, R3, RZ, 0xc0, !PT ;  /* 0x000000030a037212 */ /* 0x000fe200078ec0ff */
[----:B------:R-:W-:Y:S02]  /*87d0*/  IMAD R19, R24, R0, R19 ;  /* 0x0000000018137224 */ /* 0x000fe400078e0213 */
[----:B0-----:R-:W-:-:S04]  /*87e0*/  IMAD R0, R2, R25, R13 ;  /* 0x0000001902007224 */ /* 0x001fc800078e020d */
[----:B------:R-:W-:Y:S01]  /*87f0*/  IMAD R2, R0, R14, R3 ;  /* 0x0000000e00027224 */ /* 0x000fe200078e0203 */
[----:B----4-:R-:W-:Y:S01]  /*8800*/  ISETP.NE.AND P0, PT, R4, 0x1, PT ;  /* 0x000000010400780c */ /* 0x010fe20003f05270 */
[----:B------:R-:W-:-:S05]  /*8810*/  IMAD.MOV.U32 R4, RZ, RZ, 0x1 ;  /* 0x00000001ff047424 */ /* 0x000fca00078e00ff */
[----:B------:R-:W-:-:S07]  /*8820*/  PRMT R0, R4, 0x7610, R0 ;  /* 0x0000761004007816 */ /* 0x000fce0000000000 */
[----:B------:R-:W-:-:S04]  /*8830*/  @P0 IMAD R22, R15, R12, R20 ;  /* 0x0000000c0f160224 */ /* 0x000fc800078e0214 */
[----:B------:R-:W-:-:S05]  /*8840*/  IMAD R19, R19, R28, R22 ;  /* 0x0000001c13137224 */ /* 0x000fca00078e0216 */
[----:B------:R-:W-:Y:S02]  /*8850*/  SEL R22, R2, R19, !P0 ;  /* 0x0000001302167207 */ /* 0x000fe40004000000 */
[----:B------:R-:W-:Y:S01]  /*8860*/  SEL R19, R19, R2, !P0 ;  /* 0x0000000213137207 */ /* 0x000fe20004000000 */
[----:B------:R-:W-:-:S07]  /*8870*/  IMAD.MOV.U32 R2, RZ, RZ, R11 ;  /* 0x000000ffff027224 */ /* 0x000fce00078e000b */
.L_x_292:
[----:B------:R-:W-:Y:S02]  /*8880*/  LOP3.LUT P0, RZ, R0, 0xff, RZ, 0xc0, !PT ;  /* 0x000000ff00ff7812 */ /* 0x000fe4000780c0ff */
[----:B------:R-:W-:-:S11]  /*8890*/  LOP3.LUT R163, R163, 0x1, RZ, 0x3c, !PT ;  /* 0x00000001a3a37812 */ /* 0x000fd600078e3cff */
[----:B------:R-:W-:Y:S05]  /*88a0*/  @P0 BRA `(.L_x_295) ;  /* 0xffffff8c00200947 */ /* 0x000fea000383ffff */
[----:B------:R-:W-:Y:S05]  /*88b0*/  EXIT ;  /* 0x000000000000794d */ /* 0x000fea0003800000 */
.L_x_14:
[----:B------:R-:W-:-:S08]  /*88c0*/  ISETP.NE.AND P0, PT, R0, RZ, PT ;  /* 0x000000ff0000720c */ /* 0x000fd00003f05270 */
[----:B0-----:R-:W0:-:S00]  /*88d0*/  USETMAXREG.DEALLOC.CTAPOOL 0x28 ;  /* 0x00000028000079c8 */ /* 0x001e0000080e0500 */
[----:B------:R-:W-:Y:S05]  /*88e0*/  @P0 EXIT ;  /* 0x000000000000094d */ /* 0x000fea0003800000 */
[----:B0-----:R-:W-:Y:S01]  /*88f0*/  LOP3.LUT P0, RZ, R8, 0xff, RZ, 0xc0, !PT ;  /* 0x000000ff08ff7812 */ /* 0x001fe2000780c0ff */
[----:B------:R-:W-:Y:S02]  /*8900*/  IMAD.MOV.U32 R0, RZ, RZ, 0x1 ;  /* 0x00000001ff007424 */ /* 0x000fe400078e00ff */
[----:B------:R-:W-:-:S10]  /*8910*/  IMAD.MOV.U32 R7, RZ, RZ, RZ ;  /* 0x000000ffff077224 */ /* 0x000fd400078e00ff */
[----:B------:R-:W-:Y:S05]  /*8920*/  @!P0 BRA `(.L_x_296) ;  /* 0x0000000c001c8947 */ /* 0x000fea0003800000 */
[----:B------:R-:W-:Y:S01]  /*8930*/  LOP3.LUT P0, RZ, R4, 0x1f, RZ, 0xc0, !PT ;  /* 0x0000001f04ff7812 */ /* 0x000fe2000780c0ff */
[----:B------:R-:W-:Y:S01]  /*8940*/  ULDC UR5, c[0x0][0x658] ;  /* 0x0001960000057ab9 */ /* 0x000fe20000000800 */
[----:B------:R-:W-:Y:S01]  /*8950*/  UMOV UR6, 0xffffffff ;  /* 0xffffffff00067882 */ /* 0x000fe20000000000 */
[----:B------:R-:W-:Y:S01]  /*8960*/  BSSY B0, `(.L_x_296) ;  /* 0x00000c3000007945 */ /* 0x000fe20003800000 */
[----:B------:R-:W-:Y:S01]  /*8970*/  USHF.L.U32 UR6, UR6, UR5, URZ ;  /* 0x0000000506067299 */ /* 0x000fe2000800063f */
[C---:B------:R-:W-:Y:S01]  /*8980*/  ISETP.NE.AND P2, PT, R3.reuse, RZ, PT ;  /* 0x000000ff0300720c */ /* 0x040fe20003f45270 */
[----:B------:R-:W-:Y:S01]  /*8990*/  IMAD.MOV.U32 R8, RZ, RZ, 0x1 ;  /* 0x00000001ff087424 */ /* 0x000fe200078e00ff */
[----:B------:R-:W-:Y:S01]  /*89a0*/  ISETP.NE.OR P0, PT, R3, RZ, !P0 ;  /* 0x000000ff0300720c */ /* 0x000fe20004705670 */
[----:B------:R-:W-:Y:S01]  /*89b0*/  IMAD.MOV.U32 R0, RZ, RZ, 0x1 ;  /* 0x00000001ff007424 */ /* 0x000fe200078e00ff */
[----:B------:R-:W-:Y:S01]  /*89c0*/  LOP3.LUT R6, R16, 0x2, RZ, 0xfc, !PT ;  /* 0x0000000210067812 */ /* 0x000fe200078efcff */
[----:B------:R-:W-:Y:S01]  /*89d0*/  IMAD.MOV.U32 R7, RZ, RZ, RZ ;  /* 0x000000ffff077224 */ /* 0x000fe200078e00ff */
[----:B------:R-:W-:Y:S01]  /*89e0*/  ULDC UR4, c[0x0][0x600] ;  /* 0x0001800000047ab9 */ /* 0x000fe20000000800 */
[----:B------:R-:W-:Y:S01]  /*89f0*/  UMOV UR7, 0x1 ;  /* 0x0000000100077882 */ /* 0x000fe20000000000 */
[----:B------:R-:W-:-:S02]  /*8a00*/  UIADD3 UR19, UR40, 0x1, URZ ;  /* 0x0000000128137890 */ /* 0x000fc4000fffe03f */
[----:B------:R-:W-:Y:S02]  /*8a10*/  UIADD3 UR15, UR4, -0x1, URZ ;  /* 0xffffffff040f7890 */ /* 0x000fe4000fffe03f */
[----:B------:R-:W-:Y:S02]  /*8a20*/  USHF.L.U32 UR17, UR7, UR5, URZ ;  /* 0x0000000507117299 */ /* 0x000fe4000800063f */
[----:B------:R-:W-:Y:S01]  /*8a30*/  ULOP3.LUT UR16, URZ, UR6, URZ, 0x33, !UPT ;  /* 0x000000063f107292 */ /* 0x000fe2000f8e333f */
[----:B------:R-:W-:-:S11]  /*8a40*/  ULDC.64 UR20, c[0x0][0x198] ;  /* 0x0000660000147ab9 */ /* 0x000fd60000000a00 */
.L_x_308:
[----:B------:R-:W-:-:S03]  /*8a50*/  UMOV UR4, 0xffffffff ;  /* 0xffffffff00047882 */ /* 0x000fc60000000000 */
[----:B------:R-:W-:Y:S05]  /*8a60*/  BRA.DIV UR4, `(.L_x_297) ;  /* 0x0000001204dc7947 */ /* 0x000fea000b800000 */
[----:B------:R-:W-:-:S13]  /*8a70*/  ELECT P6, URZ, PT ;  /* 0x00000000003f782f */ /* 0x000fda00038c0000 */
.L_x_328:
[----:B------:R-:W0:Y:S01]  /*8a80*/  LDC R3, c[0x0][0x28c] ;  /* 0x0000a300ff037b82 */ /* 0x000e220000000800 */
[----:B------:R-:W-:Y:S01]  /*8a90*/  BSSY B1, `(.L_x_298) ;  /* 0x0000037000017945 */ /* 0x000fe20003800000 */
[----:B0-----:R-:W-:-:S13]  /*8aa0*/  ISETP.LT.OR P6, PT, R3, 0x1, !P6 ;  /* 0x000000010300780c */ /* 0x001fda00077c1670 */
[----:B------:R-:W-:Y:S05]  /*8ab0*/  @P6 BRA `(.L_x_299) ;  /* 0x0000000000d06947 */ /* 0x000fea0003800000 */
[----:B------:R-:W-:Y:S02]  /*8ac0*/  IMAD.SHL.U32 R22, R22, 0x100, RZ ;  /* 0x0000010016167824 */ /* 0x000fe400078e00ff */
[----:B------:R-:W-:Y:S02]  /*8ad0*/  IMAD.SHL.U32 R19, R19, 0x40, RZ ;  /* 0x0000004013137824 */ /* 0x000fe400078e00ff */
[----:B------:R-:W-:Y:S02]  /*8ae0*/  IMAD.MOV.U32 R12, RZ, RZ, RZ ;  /* 0x000000ffff0c7224 */ /* 0x000fe400078e00ff */
[----:B------:R-:W-:Y:S02]  /*8af0*/  IMAD.U32 R13, RZ, RZ, UR19 ;  /* 0x00000013ff0d7e24 */ /* 0x000fe4000f8e00ff */
[----:B------:R-:W-:Y:S02]  /*8b00*/  IMAD.MOV.U32 R3, RZ, RZ, R0 ;  /* 0x000000ffff037224 */ /* 0x000fe400078e0000 */
[----:B------:R-:W-:-:S07]  /*8b10*/  IMAD.MOV.U32 R4, RZ, RZ, R7 ;  /* 0x000000ffff047224 */ /* 0x000fce00078e0007 */
.L_x_303:
[----:B------:R-:W0:Y:S01]  /*8b20*/  S2R R10, SR_CgaCtaId ;  /* 0x00000000000a7919 */ /* 0x000e220000008800 */
[----:B------:R-:W-:Y:S01]  /*8b30*/  MOV R5, 0x400 ;  /* 0x0000040000057802 */ /* 0x000fe20000000f00 */
[----:B------:R-:W1:Y:S03]  /*8b40*/  @!P2 LDC R9, c[0x0][0x500] ;  /* 0x00014000ff09ab82 */ /* 0x000e660000000800 */
[----:B0-----:R-:W-:Y:S02]  /*8b50*/  LEA R11, R10, R5, 0x18 ;  /* 0x000000050a0b7211 */ /* 0x001fe400078ec0ff */
[----:B------:R-:W-:-:S03]  /*8b60*/  SHF.L.U32 R5, R3, 0x1f, RZ ;  /* 0x0000001f03057819 */ /* 0x000fc600000006ff */
[----:B------:R-:W-:-:S04]  /*8b70*/  IMAD R10, R4, 0x8, R11 ;  /* 0x00000008040a7824 */ /* 0x000fc800078e020b */
[----:B------:R-:W0:Y:S02]  /*8b80*/  SYNCS.PHASECHK.TRANS64.TRYWAIT P1, [R10+URZ+0x58], R5 ;  /* 0x000058050a0075a7 */ /* 0x000e24000802017f */
[----:B01----:R-:W-:Y:S05]  /*8b90*/  @!P1 BRA `(.L_x_300) ;  /* 0x0000001000b09947 */ /* 0x003fea0003800000 */
.L_x_329:
[----:B0-----:R-:W-:Y:S01]  /*8ba0*/  PRMT R5, R6, 0x9910, RZ ;  /* 0x0000991006057816 */ /* 0x001fe200000000ff */
[----:B------:R0:W-:Y:S03]  /*8bb0*/  @!P2 SYNCS.ARRIVE.TRANS64 RZ, [R10+URZ], R9 ;  /* 0x000000090affa9a7 */ /* 0x0001e6000800003f */
[----:B------:R-:W-:-:S13]  /*8bc0*/  ISETP.NE.AND P1, PT, R5, 0x2, PT ;  /* 0x000000020500780c */ /* 0x000fda0003f25270 */
[----:B0-----:R-:W-:Y:S05]  /*8bd0*/  @P1 BRA `(.L_x_301) ;  /* 0x0000000000041947 */ /* 0x001fea0003800000 */
[----:B------:R-:W-:Y:S01]  /*8be0*/  BPT.TRAP 0x1 ;  /* 0x000000040000795c */ /* 0x000fe20000300000 */
.L_x_301:
[----:B------:R-:W-:Y:S05]  /*8bf0*/  @P0 BRA `(.L_x_302) ;  /* 0x0000000000040947 */ /* 0x000fea0003800000 */
[----:B------:R-:W-:Y:S01]  /*8c00*/  BPT.TRAP 0x1 ;  /* 0x000000040000795c */ /* 0x000fe20000300000 */
.L_x_302:
[--C-:B------:R-:W-:Y:S01]  /*8c10*/  IMAD R5, R4, 0x1000, R11.reuse ;  /* 0x0000100004057824 */ /* 0x100fe200078e020b */
[----:B------:R-:W-:Y:S01]  /*8c20*/  R2UR UR9, R10 ;  /* 0x000000000a0972ca */ /* 0x000fe200000e0000 */
[C---:B------:R-:W-:Y:S01]  /*8c30*/  IMAD R11, R4.reuse, 0x4000, R11 ;  /* 0x00004000040b7824 */ /* 0x040fe200078e020b */
[----:B------:R-:W-:Y:S01]  /*8c40*/  UIADD3 UR4, UP0, UR20, 0xf0, URZ ;  /* 0x000000f014047890 */ /* 0x000fe2000ff1e03f */
[----:B------:R-:W-:Y:S01]  /*8c50*/  VIADD R13, R13, 0xffffffff ;  /* 0xffffffff0d0d7836 */ /* 0x000fe20000000000 */
[----:B------:R-:W-:Y:S01]  /*8c60*/  R2UR UR5, R5 ;  /* 0x00000000050572ca */ /* 0x000fe200000e0000 */
[----:B------:R-:W-:Y:S01]  /*8c70*/  UIADD3 UR22, UP1, UR20, 0x1f0, URZ ;  /* 0x000001f014167890 */ /* 0x000fe2000ff3e03f */
[----:B------:R-:W-:Y:S01]  /*8c80*/  R2UR UR8, R11 ;  /* 0x000000000b0872ca */ /* 0x000fe200000e0000 */
[----:B------:R-:W-:Y:S01]  /*8c90*/  VIADD R4, R4, 0x1 ;  /* 0x0000000104047836 */ /* 0x000fe20000000000 */
[----:B------:R-:W-:Y:S01]  /*8ca0*/  R2UR UR11, R19 ;  /* 0x00000000130b72ca */ /* 0x000fe200000e0000 */
[----:B------:R-:W-:Y:S01]  /*8cb0*/  UIADD3.X UR23, URZ, UR21, URZ, UP1, !UPT ;  /* 0x000000153f177290 */ /* 0x000fe20008ffe43f */
[----:B------:R-:W-:Y:S01]  /*8cc0*/  R2UR UR10, R12 ;  /* 0x000000000c0a72ca */ /* 0x000fe200000e0000 */
[----:B------:R-:W-:Y:S01]  /*8cd0*/  UMOV UR6, 0x0 ;  /* 0x0000000000067882 */ /* 0x000fe20000000000 */
[----:B------:R-:W-:Y:S01]  /*8ce0*/  R2UR UR12, R2 ;  /* 0x00000000020c72ca */ /* 0x000fe200000e0000 */
[----:B------:R-:W-:Y:S01]  /*8cf0*/  UMOV UR7, 0x10000000 ;  /* 0x1000000000077882 */ /* 0x000fe20000000000 */
[----:B------:R-:W-:Y:S01]  /*8d00*/  R2UR UR18, R22 ;  /* 0x00000000161272ca */ /* 0x000fe200000e0000 */
[----:B------:R-:W-:Y:S01]  /*8d10*/  VIADD R12, R12, 0x40 ;  /* 0x000000400c0c7836 */ /* 0x000fe20000000000 */
[----:B------:R-:W-:Y:S01]  /*8d20*/  ISETP.GT.AND P3, PT, R13, 0x1, PT ;  /* 0x000000010d00780c */ /* 0x000fe20003f64270 */
[----:B------:R-:W-:Y:S01]  /*8d30*/  UIADD3 UR13, UR5, 0x180, URZ ;  /* 0x00000180050d7890 */ /* 0x000fe2000fffe03f */
[----:B------:R-:W-:Y:S01]  /*8d40*/  ISETP.NE.AND P1, PT, R4, 0xb, PT ;  /* 0x0000000b0400780c */ /* 0x000fe20003f25270 */
[----:B------:R-:W-:-:S02]  /*8d50*/  UIADD3.X UR5, URZ, UR21, URZ, UP0, !UPT ;  /* 0x000000153f057290 */ /* 0x000fc400087fe43f */
[----:B------:R-:W-:Y:S01]  /*8d60*/  UIADD3 UR14, UR8, 0xb180, URZ ;  /* 0x0000b180080e7890 */ /* 0x000fe2000fffe03f */
[----:B------:R-:W-:Y:S02]  /*8d70*/  SEL R10, RZ, 0x1, P1 ;  /* 0x00000001ff0a7807 */ /* 0x000fe40000800000 */
[----:B------:R-:W-:Y:S01]  /*8d80*/  UMOV UR8, UR13 ;  /* 0x0000000d00087c82 */ /* 0x000fe20008000000 */
[----:B------:R-:W-:Y:S02]  /*8d90*/  SEL R4, R4, RZ, P1 ;  /* 0x000000ff04047207 */ /* 0x000fe40000800000 */
[----:B------:R-:W-:Y:S01]  /*8da0*/  LOP3.LUT R3, R3, R10, RZ, 0x3c, !PT ;  /* 0x0000000a03037212 */ /* 0x000fe200078e3cff */
[----:B------:R0:W-:Y:S02]  /*8db0*/  UTMALDG.3D [UR8], [UR4], desc[UR6] ;  /* 0x00000608040075b4 */ /* 0x0001e40008011000 */
[----:B0-----:R-:W-:Y:S01]  /*8dc0*/  UMOV UR8, UR14 ;  /* 0x0000000e00087c82 */ /* 0x001fe20008000000 */
[----:B------:R-:W-:-:S02]  /*8dd0*/  UMOV UR11, UR18 ;  /* 0x00000012000b7c82 */ /* 0x000fc40008000000 */
[----:B------:R0:W-:Y:S02]  /*8de0*/  UTMALDG.3D [UR8], [UR22], desc[UR6] ;  /* 0x00000608160075b4 */ /* 0x0001e40008011000 */
[----:B0-----:R-:W-:Y:S05]  /*8df0*/  @P3 BRA `(.L_x_303) ;  /* 0xfffffffc00483947 */ /* 0x001fea000383ffff */
.L_x_299:
[----:B------:R-:W-:Y:S05]  /*8e00*/  BSYNC B1 ;  /* 0x0000000000017941 */ /* 0x000fea0003800000 */
.L_x_298:
[----:B------:R-:W2:Y:S01]  /*8e10*/  LDL.64 R10, [R1] ;  /* 0x00000000010a7983 */ /* 0x000ea20000100a00 */
[----:B------:R-:W-:Y:S01]  /*8e20*/  LOP3.LUT P4, RZ, R8, 0xff, RZ, 0xc0, !PT ;  /* 0x000000ff08ff7812 */ /* 0x000fe2000788c0ff */
[----:B------:R-:W-:Y:S01]  /*8e30*/  VIADD R4, R7, UR40 ;  /* 0x0000002807047c36 */ /* 0x000fe20008000000 */
[----:B------:R-:W-:Y:S01]  /*8e40*/  ULDC.64 UR4, c[0x0][0x650] ;  /* 0x0001940000047ab9 */ /* 0x000fe20000000a00 */
[----:B------:R-:W-:Y:S01]  /*8e50*/  IMAD.U32 R7, RZ, RZ, UR40 ;  /* 0x00000028ff077e24 */ /* 0x000fe2000f8e00ff */
[----:B------:R-:W-:Y:S01]  /*8e60*/  UISETP.GE.U32.AND UP0, UPT, UR40, 0xb, UPT ;  /* 0x0000000b2800788c */ /* 0x000fe2000bf06070 */
[----:B------:R-:W-:Y:S01]  /*8e70*/  BSSY B1, `(.L_x_304) ;  /* 0x000006f000017945 */ /* 0x000fe20003800000 */
[----:B------:R-:W-:Y:S01]  /*8e80*/  ISETP.GT.U32.AND P1, PT, R4, 0xa, PT ;  /* 0x0000000a0400780c */ /* 0x000fe20003f24070 */
[----:B------:R-:W-:Y:S01]  /*8e90*/  IMAD.MOV.U32 R19, RZ, RZ, -0x1 ;  /* 0xffffffffff137424 */ /* 0x000fe200078e00ff */
[----:B------:R-:W-:Y:S01]  /*8ea0*/  PRMT R8, RZ, 0x7610, R8 ;  /* 0x00007610ff087816 */ /* 0x000fe20000000008 */
[----:B------:R-:W-:Y:S01]  /*8eb0*/  IMAD.MOV.U32 R22, RZ, RZ, -0x1 ;  /* 0xffffffffff167424 */ /* 0x000fe200078e00ff */
[----:B------:R-:W-:-:S02]  /*8ec0*/  ISETP.LT.U32.AND P1, PT, R7, 0xb, P1 ;  /* 0x0000000b0700780c */ /* 0x000fc40000f21070 */
[----:B------:R-:W-:Y:S01]  /*8ed0*/  PLOP3.LUT P3, PT, PT, PT, UP0, 0x80, 0x0 ;  /* 0x000000000000781c */ /* 0x000fe20003f6f008 */
[----:B------:R-:W0:Y:S01]  /*8ee0*/  @P4 S2R R3, SR_CgaCtaId ;  /* 0x0000000000034919 */ /* 0x000e220000008800 */
[----:B------:R-:W-:-:S04]  /*8ef0*/  @P4 MOV R2, 0x400 ;  /* 0x0000040000024802 */ /* 0x000fc80000000f00 */
[----:B0-----:R-:W-:Y:S01]  /*8f00*/  @P4 LEA R5, R3, R2, 0x18 ;  /* 0x0000000203054211 */ /* 0x001fe200078ec0ff */
[----:B------:R-:W-:-:S03]  /*8f10*/  IMAD.WIDE.U32 R2, R4, -0x45d1745d, RZ ;  /* 0xba2e8ba304027825 */ /* 0x000fc600078e00ff */
[----:B------:R0:W-:Y:S01]  /*8f20*/  @P4 SYNCS.ARRIVE.TRANS64.A1T0 RZ, [R5+URZ+0xe8], RZ ;  /* 0x0000e8ff05ff49a7 */ /* 0x0001e2000810003f */
[----:B------:R-:W-:Y:S01]  /*8f30*/  IMAD.MOV.U32 R2, RZ, RZ, -0x1 ;  /* 0xffffffffff027424 */ /* 0x000fe200078e00ff */
[----:B0-----:R-:W-:Y:S02]  /*8f40*/  SHF.R.U32.HI R5, RZ, 0x3, R3 ;  /* 0x00000003ff057819 */ /* 0x001fe40000011603 */
[----:B------:R-:W-:-:S03]  /*8f50*/  SEL R3, RZ, 0x1, !P1 ;  /* 0x00000001ff037807 */ /* 0x000fc60004800000 */
[----:B------:R-:W-:Y:S01]  /*8f60*/  IMAD R7, R5, -0xb, R4 ;  /* 0xfffffff505077824 */ /* 0x000fe200078e0204 */
[----:B------:R-:W-:Y:S02]  /*8f70*/  LOP3.LUT R0, R0, R3, RZ, 0x3c, !PT ;  /* 0x0000000300007212 */ /* 0x000fe400078e3cff */
[----:B------:R-:W-:Y:S02]  /*8f80*/  PRMT R3, RZ, 0x7610, R3 ;  /* 0x00007610ff037816 */ /* 0x000fe40000000003 */
[----:B------:R-:W-:Y:S02]  /*8f90*/  @P3 LOP3.LUT R0, R0, 0x1, R5, 0x78, !PT ;  /* 0x0000000100003812 */ /* 0x000fe400078e7805 */
[----:B--2---:R-:W-:-:S04]  /*8fa0*/  IADD3 R18, P4, R18, R10, RZ ;  /* 0x0000000a12127210 */ /* 0x004fc80007f9e0ff */
[----:B------:R-:W-:Y:S01]  /*8fb0*/  ISETP.GE.U32.AND P1, PT, R18, UR4, PT ;  /* 0x0000000412007c0c */ /* 0x000fe2000bf26070 */
[----:B------:R-:W-:-:S05]  /*8fc0*/  IMAD.X R17, R17, 0x1, R23, P4 ;  /* 0x0000000111117824 */ /* 0x000fca00020e0617 */
[----:B------:R-:W-:-:S13]  /*8fd0*/  ISETP.GE.U32.AND.EX P1, PT, R17, UR5, PT, P1 ;  /* 0x0000000511007c0c */ /* 0x000fda000bf26110 */
[----:B------:R-:W-:Y:S05]  /*8fe0*/  @P1 BRA `(.L_x_305) ;  /* 0x00000004005c1947 */ /* 0x000fea0003800000 */
[----:B------:R-:W0:Y:S01]  /*8ff0*/  S2R R11, SR_CTAID.X ;  /* 0x00000000000b7919 */ /* 0x000e220000002500 */
[----:B------:R-:W-:Y:S01]  /*9000*/  ULDC.64 UR4, c[0x0][0x628] ;  /* 0x00018a0000047ab9 */ /* 0x000fe20000000a00 */
[----:B------:R-:W1:Y:S01]  /*9010*/  LDC R12, c[0x0][0x144] ;  /* 0x00005100ff0c7b82 */ /* 0x000e620000000800 */
[----:B------:R-:W-:Y:S01]  /*9020*/  ISETP.NE.U32.AND P1, PT, RZ, UR4, PT ;  /* 0x00000004ff007c0c */ /* 0x000fe2000bf25070 */
[----:B------:R-:W2:Y:S01]  /*9030*/  S2R R9, SR_CTAID.Y ;  /* 0x0000000000097919 */ /* 0x000ea20000002600 */
[----:B------:R-:W-:Y:S01]  /*9040*/  ULDC UR6, c[0x0][0x150] ;  /* 0x0000540000067ab9 */ /* 0x000fe20000000800 */
[----:B------:R-:W-:Y:S01]  /*9050*/  ULDC UR7, c[0x0][0x630] ;  /* 0x00018c0000077ab9 */ /* 0x000fe20000000800 */
[----:B------:R-:W-:Y:S01]  /*9060*/  ISETP.NE.AND.EX P1, PT, RZ, UR5, PT, P1 ;  /* 0x00000005ff007c0c */ /* 0x000fe2000bf25310 */
[----:B------:R-:W-:Y:S01]  /*9070*/  IMAD.MOV.U32 R2, RZ, RZ, R18 ;  /* 0x000000ffff027224 */ /* 0x000fe200078e0012 */
[----:B0-----:R-:W-:-:S05]  /*9080*/  I2FP.F32.U32 R3, R11 ;  /* 0x0000000b00037245 */ /* 0x001fca0000201000 */
[----:B------:R-:W-:Y:S01]  /*9090*/  FMUL R14, R3, UR6 ;  /* 0x00000006030e7c20 */ /* 0x000fe20008400000 */
[----:B------:R-:W-:-:S05]  /*90a0*/  IMAD.MOV.U32 R3, RZ, RZ, R17 ;  /* 0x000000ffff037224 */ /* 0x000fca00078e0011 */
[----:B--2---:R-:W-:Y:S05]  /*90b0*/  @!P1 BRA `(.L_x_306) ;  /* 0x0000000000289947 */ /* 0x004fea0003800000 */
[----:B------:R-:W-:Y:S02]  /*90c0*/  ULDC UR6, c[0x0][0x634] ;  /* 0x00018d0000067ab9 */ /* 0x000fe40000000800 */
[----:B------:R-:W-:-:S05]  /*90d0*/  IADD3 R3, P1, R18, UR6, RZ ;  /* 0x0000000612037c10 */ /* 0x000fca000ff3e0ff */
[----:B------:R-:W-:-:S04]  /*90e0*/  IMAD.X R13, RZ, RZ, R17, P1 ;  /* 0x000000ffff0d7224 */ /* 0x000fc800008e0611 */
[----:B------:R-:W-:-:S04]  /*90f0*/  IMAD.WIDE.U32 R4, R13, UR4, RZ ;  /* 0x000000040d047c25 */ /* 0x000fc8000f8e00ff */
[----:B------:R-:W-:-:S04]  /*9100*/  IMAD.WIDE.U32 R4, P1, R3, UR5, R4 ;  /* 0x0000000503047c25 */ /* 0x000fc8000f820004 */
[----:B------:R-:W-:-:S04]  /*9110*/  IMAD.WIDE.U32 R2, R3, UR4, RZ ;  /* 0x0000000403027c25 */ /* 0x000fc8000f8e00ff */
[----:B------:R-:W-:Y:S01]  /*9120*/  IMAD.MOV.U32 R2, RZ, RZ, R5 ;  /* 0x000000ffff027224 */ /* 0x000fe200078e0005 */
[----:B------:R-:W-:Y:S01]  /*9130*/  IADD3 RZ, P3, R3, R4, RZ ;  /* 0x0000000403ff7210 */ /* 0x000fe20007f7e0ff */
[----:B------:R-:W-:-:S04]  /*9140*/  IMAD.X R3, RZ, RZ, RZ, P1 ;  /* 0x000000ffff037224 */ /* 0x000fc800008e06ff */
[----:B------:R-:W-:-:S08]  /*9150*/  IMAD.WIDE.U32.X R2, R13, UR5, R2, P3 ;  /* 0x000000050d027c25 */ /* 0x000fd000098e0402 */
.L_x_306:
[--C-:B------:R-:W-:Y:S01]  /*9160*/  SHF.R.U64 R10, R2, UR7, R3.reuse ;  /* 0x00000007020a7c19 */ /* 0x100fe20008001203 */
[----:B------:R-:W0:Y:S01]  /*9170*/  F2I.U32.TRUNC.NTZ R14, R14 ;  /* 0x0000000e000e7305 */ /* 0x000e22000020f000 */
[----:B------:R-:W-:Y:S01]  /*9180*/  SHF.R.U32.HI R2, RZ, UR7, R3 ;  /* 0x00000007ff027c19 */ /* 0x000fe20008011603 */
[----:B------:R-:W-:Y:S01]  /*9190*/  ULDC.64 UR4, c[0x0][0x620] ;  /* 0x0001880000047ab9 */ /* 0x000fe20000000a00 */
[----:B------:R-:W-:Y:S01]  /*91a0*/  IADD3 R5, P1, RZ, -R10, RZ ;  /* 0x8000000aff057210 */ /* 0x000fe20007f3e0ff */
[----:B------:R-:W-:Y:S01]  /*91b0*/  IMAD.MOV.U32 R3, RZ, RZ, R17 ;  /* 0x000000ffff037224 */ /* 0x000fe200078e0011 */
[----:B------:R-:W-:-:S03]  /*91c0*/  ULDC.64 UR6, c[0x0][0x640] ;  /* 0x0001900000067ab9 */ /* 0x000fc60000000a00 */
[----:B------:R-:W-:Y:S01]  /*91d0*/  IMAD.X R2, RZ, RZ, ~R2, P1 ;  /* 0x000000ffff027224 */ /* 0x000fe200008e0e02 */
[----:B------:R-:W-:-:S03]  /*91e0*/  ISETP.NE.U32.AND P1, PT, RZ, UR6, PT ;  /* 0x00000006ff007c0c */ /* 0x000fc6000bf25070 */
[----:B------:R-:W-:Y:S01]  /*91f0*/  IMAD R4, R2, UR4, RZ ;  /* 0x0000000402047c24 */ /* 0x000fe2000f8e02ff */
[----:B------:R-:W-:Y:S01]  /*9200*/  ISETP.NE.AND.EX P1, PT, RZ, UR7, PT, P1 ;  /* 0x00000007ff007c0c */ /* 0x000fe2000bf25310 */
[----:B------:R-:W-:-:S04]  /*9210*/  IMAD.MOV.U32 R2, RZ, RZ, R18 ;  /* 0x000000ffff027224 */ /* 0x000fc800078e0012 */
[----:B------:R-:W-:Y:S01]  /*9220*/  IMAD.WIDE.U32 R2, R5, UR4, R2 ;  /* 0x0000000405027c25 */ /* 0x000fe2000f8e0002 */
[----:B------:R-:W-:-:S03]  /*9230*/  ULDC UR4, c[0x0][0x618] ;  /* 0x0001860000047ab9 */ /* 0x000fc60000000800 */
[----:B------:R-:W-:Y:S01]  /*9240*/  IMAD R5, R5, UR5, R4 ;  /* 0x0000000505057c24 */ /* 0x000fe2000f8e0204 */
[----:B------:R-:W-:Y:S01]  /*9250*/  ULDC UR5, c[0x0][0x154] ;  /* 0x0000550000057ab9 */ /* 0x000fe20000000800 */
[----:B0-----:R-:W-:Y:S02]  /*9260*/  IMAD.MOV R4, RZ, RZ, -R14 ;  /* 0x000000ffff047224 */ /* 0x001fe400078e0a0e */
[----:B------:R-:W0:Y:S01]  /*9270*/  LDC R14, c[0x0][0x148] ;  /* 0x00005200ff0e7b82 */ /* 0x000e220000000800 */
[----:B------:R-:W-:Y:S02]  /*9280*/  IMAD.IADD R3, R3, 0x1, R5 ;  /* 0x0000000103037824 */ /* 0x000fe400078e0205 */
[----:B-1----:R-:W-:Y:S01]  /*9290*/  IMAD R11, R12, R4, R11 ;  /* 0x000000040c0b7224 */ /* 0x002fe200078e020b */
[----:B------:R-:W-:Y:S02]  /*92a0*/  I2FP.F32.U32 R4, R9 ;  /* 0x0000000900047245 */ /* 0x000fe40000201000 */
[----:B------:R-:W-:-:S02]  /*92b0*/  SHF.R.U64 R12, R2, UR4, R3 ;  /* 0x00000004020c7c19 */ /* 0x000fc40008001203 */
[----:B------:R-:W-:Y:S01]  /*92c0*/  SHF.R.U32.HI R3, RZ, UR4, R3 ;  /* 0x00000004ff037c19 */ /* 0x000fe20008011603 */
[----:B------:R-:W-:Y:S01]  /*92d0*/  FMUL R4, R4, UR5 ;  /* 0x0000000504047c20 */ /* 0x000fe20008400000 */
[----:B------:R-:W-:Y:S02]  /*92e0*/  ULDC UR4, c[0x0][0x608] ;  /* 0x0001820000047ab9 */ /* 0x000fe40000000800 */
[--C-:B------:R-:W-:Y:S01]  /*92f0*/  SHF.R.U64 R15, R12, UR4, R3.reuse ;  /* 0x000000040c0f7c19 */ /* 0x100fe20008001203 */
[----:B------:R1:W2:Y:S01]  /*9300*/  F2I.U32.TRUNC.NTZ R20, R4 ;  /* 0x0000000400147305 */ /* 0x0002a2000020f000 */
[----:B------:R-:W-:Y:S01]  /*9310*/  SHF.R.U32.HI R2, RZ, UR4, R3 ;  /* 0x00000004ff027c19 */ /* 0x000fe20008011603 */
[----:B------:R-:W-:-:S03]  /*9320*/  ULDC UR4, c[0x0][0x658] ;  /* 0x0001960000047ab9 */ /* 0x000fc60000000800 */
[--C-:B------:R-:W-:Y:S02]  /*9330*/  SHF.R.U64 R13, R15, UR4, R2.reuse ;  /* 0x000000040f0d7c19 */ /* 0x100fe40008001202 */
[----:B------:R-:W-:-:S03]  /*9340*/  SHF.R.U32.HI R19, RZ, UR4, R2 ;  /* 0x00000004ff137c19 */ /* 0x000fc60008011602 */
[----:B------:R-:W-:Y:S02]  /*9350*/  IMAD.MOV.U32 R2, RZ, RZ, R13 ;  /* 0x000000ffff027224 */ /* 0x000fe400078e000d */
[----:B------:R-:W-:Y:S01]  /*9360*/  IMAD.MOV.U32 R3, RZ, RZ, R19 ;  /* 0x000000ffff037224 */ /* 0x000fe200078e0013 */
[----:B-1----:R-:W-:Y:S06]  /*9370*/  @!P1 BRA `(.L_x_307) ;  /* 0x0000000000289947 */ /* 0x002fec0003800000 */
        /* <DEDUP_REMOVED lines=10> */
.L_x_307:
[----:B------:R-:W1:Y:S01]  /*9420*/  LDC R4, c[0x0][0x65c] ;  /* 0x00019700ff047b82 */ /* 0x000e620000000800 */
[----:B------:R-:W-:Y:S01]  /*9430*/  ULDC UR4, c[0x0][0x648] ;  /* 0x0001920000047ab9 */ /* 0x000fe20000000800 */
[----:B------:R-:W-:Y:S01]  /*9440*/  LOP3.LUT R15, R15, UR16, RZ, 0xc0, !PT ;  /* 0x000000100f0f7c12 */ /* 0x000fe2000f8ec0ff */
[----:B--2---:R-:W-:Y:S01]  /*9450*/  IMAD.MOV R20, RZ, RZ, -R20 ;  /* 0x000000ffff147224 */ /* 0x004fe200078e0a14 */
[----:B------:R-:W-:Y:S01]  /*9460*/  SHF.R.U64 R2, R2, UR4, R3 ;  /* 0x0000000402027c19 */ /* 0x000fe20008001203 */
[----:B------:R-:W-:Y:S01]  /*9470*/  ULDC UR4, c[0x0][0x638] ;  /* 0x00018e0000047ab9 */ /* 0x000fe20000000800 */
[----:B------:R-:W-:Y:S01]  /*9480*/  LOP3.LUT R12, R12, UR15, RZ, 0xc0, !PT ;  /* 0x0000000f0c0c7c12 */ /* 0x000fe2000f8ec0ff */
[----:B------:R-:W-:Y:S01]  /*9490*/  ULDC UR5, c[0x0][0x610] ;  /* 0x0001840000057ab9 */ /* 0x000fe20000000800 */
[----:B------:R-:W-:Y:S01]  /*94a0*/  IMAD.MOV.U32 R3, RZ, RZ, 0x1 ;  /* 0x00000001ff037424 */ /* 0x000fe200078e00ff */
[----:B-1----:R-:W-:Y:S01]  /*94b0*/  ISETP.NE.AND P1, PT, R4, 0x1, PT ;  /* 0x000000010400780c */ /* 0x002fe20003f25270 */
[----:B------:R-:W-:-:S02]  /*94c0*/  IMAD.MOV R4, RZ, RZ, -R2 ;  /* 0x000000ffff047224 */ /* 0x000fc400078e0a02 */
[----:B------:R-:W-:Y:S02]  /*94d0*/  IMAD R2, R2, UR17, R15 ;  /* 0x0000001102027c24 */ /* 0x000fe4000f8e020f */
[----:B------:R-:W-:Y:S01]  /*94e0*/  IMAD R13, R4, UR4, R13 ;  /* 0x00000004040d7c24 */ /* 0x000fe2000f8e020d */
[----:B------:R-:W-:-:S07]  /*94f0*/  ULDC UR4, c[0x0][0x600] ;  /* 0x0001800000047ab9 */ /* 0x000fce0000000800 */
[----:B0-----:R-:W-:-:S04]  /*9500*/  @P1 IMAD R11, R14, R20, R9 ;  /* 0x000000140e0b1224 */ /* 0x001fc800078e0209 */
[----:B------:R-:W-:Y:S02]  /*9510*/  IMAD R11, R2, UR5, R11 ;  /* 0x00000005020b7c24 */ /* 0x000fe4000f8e020b */
[----:B------:R-:W-:-:S05]  /*9520*/  IMAD R2, R13, UR4, R12 ;  /* 0x000000040d027c24 */ /* 0x000fca000f8e020c */
[----:B------:R-:W-:Y:S02]  /*9530*/  SEL R22, R2, R11, !P1 ;  /* 0x0000000b02167207 */ /* 0x000fe40004800000 */
[----:B------:R-:W-:Y:S01]  /*9540*/  SEL R19, R11, R2, !P1 ;  /* 0x000000020b137207 */ /* 0x000fe20004800000 */
[----:B------:R-:W-:-:S07]  /*9550*/  IMAD.MOV.U32 R2, RZ, RZ, R10 ;  /* 0x000000ffff027224 */ /* 0x000fce00078e000a */
.L_x_305:
[----:B------:R-:W-:Y:S05]  /*9560*/  BSYNC B1 ;  /* 0x0000000000017941 */ /* 0x000fea0003800000 */
.L_x_304:
[----:B------:R-:W-:-:S13]  /*9570*/  LOP3.LUT P1, RZ, R3, 0xff, RZ, 0xc0, !PT ;  /* 0x000000ff03ff7812 */ /* 0x000fda000782c0ff */
[----:B------:R-:W-:Y:S05]  /*9580*/  @P1 BRA `(.L_x_308) ;  /* 0xfffffff400301947 */ /* 0x000fea000383ffff */
[----:B------:R-:W-:Y:S05]  /*9590*/  BSYNC B0 ;  /* 0x0000000000007941 */ /* 0x000fea0003800000 */
.L_x_296:
[----:B------:R-:W-:-:S03]  /*95a0*/  UMOV UR4, 0xffffffff ;  /* 0xffffffff00047882 */ /* 0x000fc60000000000 */
[----:B------:R-:W-:Y:S05]  /*95b0*/  BRA.DIV UR4, `(.L_x_309) ;  /* 0x0000000a043c7947 */ /* 0x000fea000b800000 */
[----:B------:R-:W-:-:S13]  /*95c0*/  ELECT P6, URZ, PT ;  /* 0x00000000003f782f */ /* 0x000fda00038c0000 */
.L_x_332:
[----:B------:R-:W-:Y:S04]  /*95d0*/  BSSY B0, `(.L_x_310) ;  /* 0x000006a000007945 */ /* 0x000fe80003800000 */
[----:B------:R-:W-:Y:S05]  /*95e0*/  @!P6 BRA `(.L_x_311) ;  /* 0x0000000400a0e947 */ /* 0x000fea0003800000 */
[----:B------:R-:W-:-:S04]  /*95f0*/  LOP3.LUT R16, R16, 0x2, RZ, 0xfc, !PT ;  /* 0x0000000210107812 */ /* 0x000fc800078efcff */
[----:B------:R-:W-:-:S13]  /*9600*/  ISETP.NE.AND P0, PT, R16, 0x3, PT ;  /* 0x000000031000780c */ /* 0x000fda0003f05270 */
[----:B------:R-:W-:Y:S05]  /*9610*/  @!P0 BRA `(.L_x_312) ;  /* 0x0000000000048947 */ /* 0x000fea0003800000 */
[----:B------:R-:W-:Y:S01]  /*9620*/  BPT.TRAP 0x1 ;  /* 0x000000040000795c */ /* 0x000fe20000300000 */
.L_x_312:
[----:B------:R-:W0:Y:S01]  /*9630*/  S2R R3, SR_CgaCtaId ;  /* 0x0000000000037919 */ /* 0x000e220000008800 */
[----:B------:R-:W-:Y:S02]  /*9640*/  MOV R2, 0x400 ;  /* 0x0000040000027802 */ /* 0x000fe40000000f00 */
[----:B------:R-:W-:Y:S02]  /*9650*/  SHF.L.U32 R4, R0, 0x1f, RZ ;  /* 0x0000001f00047819 */ /* 0x000fe400000006ff */
[----:B0-----:R-:W-:-:S05]  /*9660*/  LEA R2, R3, R2, 0x18 ;  /* 0x0000000203027211 */ /* 0x001fca00078ec0ff */
[----:B------:R-:W-:-:S04]  /*9670*/  VIADD R2, R2, 0x58 ;  /* 0x0000005802027836 */ /* 0x000fc80000000000 */
[C---:B------:R-:W-:Y:S02]  /*9680*/  IMAD R9, R7.reuse, 0x8, R2 ;  /* 0x0000000807097824 */ /* 0x040fe400078e0202 */
[----:B------:R-:W-:Y:S02]  /*9690*/  VIADD R7, R7, 0x1 ;  /* 0x0000000107077836 */ /* 0x000fe40000000000 */
[----:B------:R-:W0:Y:S03]  /*96a0*/  SYNCS.PHASECHK.TRANS64.TRYWAIT P0, [R9+URZ], R4 ;  /* 0x00000004090075a7 */ /* 0x000e26000800017f */
[----:B------:R-:W-:-:S04]  /*96b0*/  ISETP.NE.AND P1, PT, R7, 0xb, PT ;  /* 0x0000000b0700780c */ /* 0x000fc80003f25270 */
[----:B------:R-:W-:Y:S02]  /*96c0*/  SEL R3, RZ, 0x1, P1 ;  /* 0x00000001ff037807 */ /* 0x000fe40000800000 */
[----:B------:R-:W-:Y:S02]  /*96d0*/  SEL R7, R7, RZ, P1 ;  /* 0x000000ff07077207 */ /* 0x000fe40000800000 */
[----:B------:R-:W-:-:S03]  /*96e0*/  LOP3.LUT R6, R0, R3, RZ, 0x3c, !PT ;  /* 0x0000000300067212 */ /* 0x000fc600078e3cff */
[----:B------:R-:W-:Y:S01]  /*96f0*/  IMAD R8, R7, 0x8, R2 ;  /* 0x0000000807087824 */ /* 0x000fe200078e0202 */
[----:B------:R-:W-:Y:S01]  /*9700*/  SHF.L.U32 R5, R6, 0x1f, RZ ;  /* 0x0000001f06057819 */ /* 0x000fe200000006ff */
[----:B0-----:R-:W-:Y:S06]  /*9710*/  @!P0 BRA `(.L_x_313) ;  /* 0x0000000800048947 */ /* 0x001fec0003800000 */
.L_x_333:
[----:B------:R-:W1:Y:S01]  /*9720*/  SYNCS.PHASECHK.TRANS64.TRYWAIT P0, [R8+URZ], R5 ;  /* 0x00000005080075a7 */ /* 0x000e62000800017f */
[----:B------:R-:W-:-:S05]  /*9730*/  VIADD R0, R7, 0x1 ;  /* 0x0000000107007836 */ /* 0x000fca0000000000 */
[----:B------:R-:W-:-:S04]  /*9740*/  ISETP.NE.AND P1, PT, R0, 0xb, PT ;  /* 0x0000000b0000780c */ /* 0x000fc80003f25270 */
[----:B------:R-:W-:Y:S02]  /*9750*/  SEL R3, RZ, 0x1, P1 ;  /* 0x00000001ff037807 */ /* 0x000fe40000800000 */
[----:B------:R-:W-:Y:S02]  /*9760*/  SEL R7, R0, RZ, P1 ;  /* 0x000000ff00077207 */ /* 0x000fe40000800000 */
[----:B------:R-:W-:-:S03]  /*9770*/  LOP3.LUT R6, R6, R3, RZ, 0x3c, !PT ;  /* 0x0000000306067212 */ /* 0x000fc600078e3cff */
[----:B0-----:R-:W-:Y:S01]  /*9780*/  IMAD R9, R7, 0x8, R2 ;  /* 0x0000000807097824 */ /* 0x001fe200078e0202 */
[----:B------:R-:W-:Y:S01]  /*9790*/  SHF.L.U32 R4, R6, 0x1f, RZ ;  /* 0x0000001f06047819 */ /* 0x000fe200000006ff */
[----:B-1----:R-:W-:Y:S06]  /*97a0*/  @!P0 BRA `(.L_x_314) ;  /* 0x0000000400f48947 */ /* 0x002fec0003800000 */
.L_x_334:
        /* <DEDUP_REMOVED lines=9> */
.L_x_335:
        /* <DEDUP_REMOVED lines=9> */
.L_x_336:
        /* <DEDUP_REMOVED lines=9> */
.L_x_337:
        /* <DEDUP_REMOVED lines=9> */
.L_x_338:
        /* <DEDUP_REMOVED lines=9> */
.L_x_339:
        /* <DEDUP_REMOVED lines=9> */
.L_x_340:
[----:B------:R-:W1:Y:S01]  /*9b10*/  SYNCS.PHASECHK.TRANS64.TRYWAIT P0, [R9+URZ], R4 ;  /* 0x00000004090075a7 */ /* 0x000e62000800017f */
[----:B------:R-:W-:-:S05]  /*9b20*/  VIADD R0, R7, 0x1 ;  /* 0x0000000107007836 */ /* 0x000fca0000000000 */
[----:B------:R-:W-:-:S04]  /*9b30*/  ISETP.NE.AND P1, PT, R0, 0xb, PT ;  /* 0x0000000b0000780c */ /* 0x000fc80003f25270 */
[----:B------:R-:W-:Y:S02]  /*9b40*/  SEL R3, RZ, 0x1, P1 ;  /* 0x00000001ff037807 */ /* 0x000fe40000800000 */
[----:B------:R-:W-:Y:S02]  /*9b50*/  SEL R7, R0, RZ, P1 ;  /* 0x000000ff00077207 */ /* 0x000fe40000800000 */
[----:B------:R-:W-:-:S03]  /*9b60*/  LOP3.LUT R11, R6, R3, RZ, 0x3c, !PT ;  /* 0x00000003060b7212 */ /* 0x000fc600078e3cff */
[----:B------:R-:W-:Y:S01]  /*9b70*/  IMAD R6, R7, 0x8, R2 ;  /* 0x0000000807067824 */ /* 0x000fe200078e0202 */
[----:B0-----:R-:W-:Y:S01]  /*9b80*/  SHF.L.U32 R5, R11, 0x1f, RZ ;  /* 0x0000001f0b057819 */ /* 0x001fe200000006ff */
[----:B-1----:R-:W-:Y:S06]  /*9b90*/  @!P0 BRA `(.L_x_321) ;  /* 0x0000000400848947 */ /* 0x002fec0003800000 */
.L_x_341:
[----:B------:R-:W1:Y:S01]  /*9ba0*/  SYNCS.PHASECHK.TRANS64.TRYWAIT P0, [R6+URZ], R5 ;  /* 0x00000005060075a7 */ /* 0x000e62000800017f */
[----:B------:R-:W-:-:S05]  /*9bb0*/  VIADD R0, R7, 0x1 ;  /* 0x0000000107007836 */ /* 0x000fca0000000000 */
[----:B------:R-:W-:-:S04]  /*9bc0*/  ISETP.NE.AND P1, PT, R0, 0xb, PT ;  /* 0x0000000b0000780c */ /* 0x000fc80003f25270 */
[----:B0-----:R-:W-:Y:S02]  /*9bd0*/  SEL R4, RZ, 0x1, P1 ;  /* 0x00000001ff047807 */ /* 0x001fe40000800000 */
[----:B------:R-:W-:Y:S02]  /*9be0*/  SEL R3, R0, RZ, P1 ;  /* 0x000000ff00037207 */ /* 0x000fe40000800000 */
[----:B------:R-:W-:Y:S01]  /*9bf0*/  LOP3.LUT R0, R11, R4, RZ, 0x3c, !PT ;  /* 0x000000040b007212 */ /* 0x000fe200078e3cff */
[----:B-1----:R-:W-:Y:S06]  /*9c00*/  @!P0 BRA `(.L_x_322) ;  /* 0x00000004007c8947 */ /* 0x002fec0003800000 */
.L_x_342:
[----:B------:R-:W-:Y:S01]  /*9c10*/  IMAD R3, R3, 0x8, R2 ;  /* 0x0000000803037824 */ /* 0x000fe200078e0202 */
[----:B------:R-:W-:-:S07]  /*9c20*/  SHF.L.U32 R0, R0, 0x1f, RZ ;  /* 0x0000001f00007819 */ /* 0x000fce00000006ff */
.L_x_323:
[----:B-1----:R1:W2:Y:S02]  /*9c30*/  SYNCS.PHASECHK.TRANS64.TRYWAIT P0, [R3+URZ], R0 ;  /* 0x00000000030075a7 */ /* 0x0022a4000800017f */
[----:B--2---:R-:W-:Y:S05]  /*9c40*/  @!P0 NANOSLEEP.SYNCS 0x989680 ;  /* 0x009896800000895d */ /* 0x004fea0003900000 */
[----:B------:R-:W2:Y:S02]  /*9c50*/  @!P0 SYNCS.PHASECHK.TRANS64 P0, [R3+URZ], R0 ;  /* 0x00000000030085a7 */ /* 0x000ea4000800007f */
[----:B--2---:R-:W-:Y:S05]  /*9c60*/  @!P0 BRA `(.L_x_323) ;  /* 0xfffffffc00f08947 */ /* 0x004fea000383ffff */
.L_x_311:
[----:B------:R-:W-:Y:S05]  /*9c70*/  BSYNC B0 ;  /* 0x0000000000007941 */ /* 0x000fea0003800000 */
.L_x_310:
[----:B------:R-:W-:Y:S05]  /*9c80*/  EXIT ;  /* 0x000000000000794d */ /* 0x000fea0003800000 */
.L_x_16:
[----:B-1----:R1:W2:Y:S02]  /*9c90*/  SYNCS.PHASECHK.TRANS64.TRYWAIT P0, [R157+URZ], R0 ;  /* 0x000000009d0075a7 */ /* 0x0022a4000800017f */
[----:B--2---:R-:W-:Y:S05]  /*9ca0*/  @!P0 NANOSLEEP.SYNCS 0x989680 ;  /* 0x009896800000895d */ /* 0x004fea0003900000 */
[----:B------:R-:W2:Y:S02]  /*9cb0*/  @!P0 SYNCS.PHASECHK.TRANS64 P0, [R157+URZ], R0 ;  /* 0x000000009d0085a7 */ /* 0x000ea4000800007f */
[----:B--2---:R-:W-:Y:S05]  /*9cc0*/  @!P0 BRA `(.L_x_16) ;  /* 0xfffffffc00f08947 */ /* 0x004fea000383ffff */
[----:B------:R-:W-:Y:S05]  /*9cd0*/  BRA `(.L_x_324) ;  /* 0xffffff7800287947 */ /* 0x000fea000383ffff */
.L_x_21:
[----:B--2---:R2:W3:Y:S02]  /*9ce0*/  SYNCS.PHASECHK.TRANS64.TRYWAIT P1, [R3+URZ], R0 ;  /* 0x00000000030075a7 */ /* 0x0044e4000802017f */
[----:B---3--:R-:W-:Y:S05]  /*9cf0*/  @!P1 NANOSLEEP.SYNCS 0x989680 ;  /* 0x009896800000995d */ /* 0x008fea0003900000 */
[----:B------:R-:W3:Y:S02]  /*9d00*/  @!P1 SYNCS.PHASECHK.TRANS64 P1, [R3+URZ], R0 ;  /* 0x00000000030095a7 */ /* 0x000ee4000802007f */
[----:B---3--:R-:W-:Y:S05]  /*9d10*/  @!P1 BRA `(.L_x_21) ;  /* 0xfffffffc00f09947 */ /* 0x008fea000383ffff */
[----:B------:R-:W-:Y:S05]  /*9d20*/  BRA `(.L_x_20) ;  /* 0xffffff7800987947 */ /* 0x000fea000383ffff */
.L_x_26:
[----:B--2---:R-:W-:-:S04]  /*9d30*/  IMAD.U32 R4, RZ, RZ, UR4 ;  /* 0x00000004ff047e24 */ /* 0x004fc8000f8e00ff */
[----:B------:R2:W3:Y:S03]  /*9d40*/  SYNCS.PHASECHK.TRANS64.TRYWAIT P1, [R4+URZ], R3 ;  /* 0x00000003040075a7 */ /* 0x0004e6000802017f */
[----:B---3--:R-:W-:Y:S05]  /*9d50*/  @!P1 NANOSLEEP.SYNCS 0x989680 ;  /* 0x009896800000995d */ /* 0x008fea0003900000 */
[----:B------:R-:W3:Y:S02]  /*9d60*/  @!P1 SYNCS.PHASECHK.TRANS64 P1, [R4+URZ], R3 ;  /* 0x00000003040095a7 */ /* 0x000ee4000802007f */
[----:B---3--:R-:W-:Y:S05]  /*9d70*/  @!P1 BRA `(.L_x_26) ;  /* 0xfffffffc00ec9947 */ /* 0x008fea000383ffff */
[----:B------:R-:W-:Y:S05]  /*9d80*/  BRA `(.L_x_25) ;  /* 0xffffff7c00287947 */ /* 0x000fea000383ffff */
.L_x_32:
[----:B-1----:R1:W2:Y:S02]  /*9d90*/  SYNCS.PHASECHK.TRANS64.TRYWAIT P0, [R157+URZ+0x10], R0 ;  /* 0x000010009d0075a7 */ /* 0x0022a4000800017f */
[----:B--2---:R-:W-:Y:S05]  /*9da0*/  @!P0 NANOSLEEP.SYNCS 0x989680 ;  /* 0x009896800000895d */ /* 0x004fea0003900000 */
[----:B------:R-:W2:Y:S02]  /*9db0*/  @!P0 SYNCS.PHASECHK.TRANS64 P0, [R157+URZ+0x10], R0 ;  /* 0x000010009d0085a7 */ /* 0x000ea4000800007f */
[----:B--2---:R-:W-:Y:S05]  /*9dc0*/  @!P0 BRA `(.L_x_32) ;  /* 0xfffffffc00f08947 */ /* 0x004fea000383ffff */
[----:B------:R-:W-:Y:S05]  /*9dd0*/  BRA `(.L_x_325) ;  /* 0xffffff8000207947 */ /* 0x000fea000383ffff */
.L_x_297:
[----:B------:R-:W-:Y:S01]  /*9de0*/  BSSY B1, `(.L_x_326) ;  /* 0x0000006000017945 */ /* 0x000fe20003800000 */
[----:B------:R-:W-:-:S07]  /*9df0*/  IMAD.MOV.U32 R15, RZ, RZ, -0x1 ;  /* 0xffffffffff0f7424 */ /* 0x000fce00078e00ff */
[----:B-----5:R-:W-:Y:S05]  /*9e00*/  WARPSYNC.COLLECTIVE R15, `(.L_x_327) ;  /* 0x000000000f0c7348 */ /* 0x020fea0003c00000 */
[----:B------:R-:W-:Y:S02]  /*9e10*/  ELECT P6, UR62, PT ;  /* 0x00000000003e782f */ /* 0x000fe400038c0000 */
[----:B------:R-:W-:Y:S01]  /*9e20*/  MOV R14, UR62 ;  /* 0x0000003e000e7c02 */ /* 0x000fe20008000f00 */
[----:B-----5:R-:W-:Y:S10]  /*9e30*/  ENDCOLLECTIVE ;  /* 0x000000000000791b */ /* 0x020ff40003800000 */
.L_x_327:
[----:B------:R-:W-:Y:S05]  /*9e40*/  BSYNC B1 ;  /* 0x0000000000017941 */ /* 0x000fea0003800000 */
.L_x_326:
[----:B------:R-:W-:Y:S05]  /*9e50*/  BRA `(.L_x_328) ;  /* 0xffffffec00087947 */ /* 0x000fea000383ffff */
.L_x_300:
[----:B0-----:R0:W1:Y:S02]  /*9e60*/  SYNCS.PHASECHK.TRANS64.TRYWAIT P1, [R10+URZ+0x58], R5 ;  /* 0x000058050a0075a7 */ /* 0x001064000802017f */
[----:B-1----:R-:W-:Y:S05]  /*9e70*/  @!P1 NANOSLEEP.SYNCS 0x989680 ;  /* 0x009896800000995d */ /* 0x002fea0003900000 */
[----:B------:R-:W1:Y:S02]  /*9e80*/  @!P1 SYNCS.PHASECHK.TRANS64 P1, [R10+URZ+0x58], R5 ;  /* 0x000058050a0095a7 */ /* 0x000e64000802007f */
[----:B-1----:R-:W-:Y:S05]  /*9e90*/  @!P1 BRA `(.L_x_300) ;  /* 0xfffffffc00f09947 */ /* 0x002fea000383ffff */
[----:B------:R-:W-:Y:S05]  /*9ea0*/  BRA `(.L_x_329) ;  /* 0xffffffec003c7947 */ /* 0x000fea000383ffff */
.L_x_309:
[----:B------:R-:W-:Y:S01]  /*9eb0*/  BSSY B0, `(.L_x_330) ;  /* 0x0000006000007945 */ /* 0x000fe20003800000 */
[----:B------:R-:W-:-:S07]  /*9ec0*/  IMAD.MOV.U32 R15, RZ, RZ, -0x1 ;  /* 0xffffffffff0f7424 */ /* 0x000fce00078e00ff */
[----:B-----5:R-:W-:Y:S05]  /*9ed0*/  WARPSYNC.COLLECTIVE R15, `(.L_x_331) ;  /* 0x000000000f0c7348 */ /* 0x020fea0003c00000 */
[----:B------:R-:W-:Y:S02]  /*9ee0*/  ELECT P6, UR62, PT ;  /* 0x00000000003e782f */ /* 0x000fe400038c0000 */
[----:B------:R-:W-:Y:S01]  /*9ef0*/  MOV R14, UR62 ;  /* 0x0000003e000e7c02 */ /* 0x000fe20008000f00 */
[----:B-----5:R-:W-:Y:S10]  /*9f00*/  ENDCOLLECTIVE ;  /* 0x000000000000791b */ /* 0x020ff40003800000 */
.L_x_331:
[----:B------:R-:W-:Y:S05]  /*9f10*/  BSYNC B0 ;  /* 0x0000000000007941 */ /* 0x000fea0003800000 */
.L_x_330:
[----:B------:R-:W-:Y:S05]  /*9f20*/  BRA `(.L_x_332) ;  /* 0xfffffff400a87947 */ /* 0x000fea000383ffff */
.L_x_313:
[----:B0-----:R0:W1:Y:S02]  /*9f30*/  SYNCS.PHASECHK.TRANS64.TRYWAIT P0, [R9+URZ], R4 ;  /* 0x00000004090075a7 */ /* 0x001064000800017f */
[----:B-1----:R-:W-:Y:S05]  /*9f40*/  @!P0 NANOSLEEP.SYNCS 0x989680 ;  /* 0x009896800000895d */ /* 0x002fea0003900000 */
[----:B------:R-:W1:Y:S02]  /*9f50*/  @!P0 SYNCS.PHASECHK.TRANS64 P0, [R9+URZ], R4 ;  /* 0x00000004090085a7 */ /* 0x000e64000800007f */
[----:B-1----:R-:W-:Y:S05]  /*9f60*/  @!P0 BRA `(.L_x_313) ;  /* 0xfffffffc00f08947 */ /* 0x002fea000383ffff */
[----:B------:R-:W-:Y:S05]  /*9f70*/  BRA `(.L_x_333) ;  /* 0xfffffff400e87947 */ /* 0x000fea000383ffff */
.L_x_314:
[----:B0-----:R0:W1:Y:S02]  /*9f80*/  SYNCS.PHASECHK.TRANS64.TRYWAIT P0, [R8+URZ], R5 ;  /* 0x00000005080075a7 */ /* 0x001064000800017f */
[----:B-1----:R-:W-:Y:S05]  /*9f90*/  @!P0 NANOSLEEP.SYNCS 0x989680 ;  /* 0x009896800000895d */ /* 0x002fea0003900000 */
[----:B------:R-:W1:Y:S02]  /*9fa0*/  @!P0 SYNCS.PHASECHK.TRANS64 P0, [R8+URZ], R5 ;  /* 0x00000005080085a7 */ /* 0x000e64000800007f */
[----:B-1----:R-:W-:Y:S05]  /*9fb0*/  @!P0 BRA `(.L_x_314) ;  /* 0xfffffffc00f08947 */ /* 0x002fea000383ffff */
[----:B------:R-:W-:Y:S05]  /*9fc0*/  BRA `(.L_x_334) ;  /* 0xfffffff400f87947 */ /* 0x000fea000383ffff */
.L_x_315:
[----:B0-----:R0:W1:Y:S02]  /*9fd0*/  SYNCS.PHASECHK.TRANS64.TRYWAIT P0, [R9+URZ], R4 ;  /* 0x00000004090075a7 */ /* 0x001064000800017f */
[----:B-1----:R-:W-:Y:S05]  /*9fe0*/  @!P0 NANOSLEEP.SYNCS 0x989680 ;  /* 0x009896800000895d */ /* 0x002fea0003900000 */
[----:B------:R-:W1:Y:S02]  /*9ff0*/  @!P0 SYNCS.PHASECHK.TRANS64 P0, [R9+URZ], R4 ;  /* 0x00000004090085a7 */ /* 0x000e64000800007f */
[----:B-1----:R-:W-:Y:S05]  /*a000*/  @!P0 BRA `(.L_x_315) ;  /* 0xfffffffc00f08947 */ /* 0x002fea000383ffff */
[----:B------:R-:W-:Y:S05]  /*a010*/  BRA `(.L_x_335) ;  /* 0xfffffff800087947 */ /* 0x000fea000383ffff */
.L_x_316:
[----:B0-----:R0:W1:Y:S02]  /*a020*/  SYNCS.PHASECHK.TRANS64.TRYWAIT P0, [R8+URZ], R5 ;  /* 0x00000005080075a7 */ /* 0x001064000800017f */
[----:B-1----:R-:W-:Y:S05]  /*a030*/  @!P0 NANOSLEEP.SYNCS 0x989680 ;  /* 0x009896800000895d */ /* 0x002fea0003900000 */
[----:B------:R-:W1:Y:S02]  /*a040*/  @!P0 SYNCS.PHASECHK.TRANS64 P0, [R8+URZ], R5 ;  /* 0x00000005080085a7 */ /* 0x000e64000800007f */
[----:B-1----:R-:W-:Y:S05]  /*a050*/  @!P0 BRA `(.L_x_316) ;  /* 0xfffffffc00f08947 */ /* 0x002fea000383ffff */
[----:B------:R-:W-:Y:S05]  /*a060*/  BRA `(.L_x_336) ;  /* 0xfffffff800187947 */ /* 0x000fea000383ffff */
.L_x_317:
[----:B0-----:R0:W1:Y:S02]  /*a070*/  SYNCS.PHASECHK.TRANS64.TRYWAIT P0, [R9+URZ], R4 ;  /* 0x00000004090075a7 */ /* 0x001064000800017f */
[----:B-1----:R-:W-:Y:S05]  /*a080*/  @!P0 NANOSLEEP.SYNCS 0x989680 ;  /* 0x009896800000895d */ /* 0x002fea0003900000 */
[----:B------:R-:W1:Y:S02]  /*a090*/  @!P0 SYNCS.PHASECHK.TRANS64 P0, [R9+URZ], R4 ;  /* 0x00000004090085a7 */ /* 0x000e64000800007f */
[----:B-1----:R-:W-:Y:S05]  /*a0a0*/  @!P0 BRA `(.L_x_317) ;  /* 0xfffffffc00f08947 */ /* 0x002fea000383ffff */
[----:B------:R-:W-:Y:S05]  /*a0b0*/  BRA `(.L_x_337) ;  /* 0xfffffff800287947 */ /* 0x000fea000383ffff */
.L_x_318:
[----:B0-----:R0:W1:Y:S02]  /*a0c0*/  SYNCS.PHASECHK.TRANS64.TRYWAIT P0, [R8+URZ], R5 ;  /* 0x00000005080075a7 */ /* 0x001064000800017f */
[----:B-1----:R-:W-:Y:S05]  /*a0d0*/  @!P0 NANOSLEEP.SYNCS 0x989680 ;  /* 0x009896800000895d */ /* 0x002fea0003900000 */
[----:B------:R-:W1:Y:S02]  /*a0e0*/  @!P0 SYNCS.PHASECHK.TRANS64 P0, [R8+URZ], R5 ;  /* 0x00000005080085a7 */ /* 0x000e64000800007f */
[----:B-1----:R-:W-:Y:S05]  /*a0f0*/  @!P0 BRA `(.L_x_318) ;  /* 0xfffffffc00f08947 */ /* 0x002fea000383ffff */
[----:B------:R-:W-:Y:S05]  /*a100*/  BRA `(.L_x_338) ;  /* 0xfffffff800387947 */ /* 0x000fea000383ffff */
.L_x_319:
[----:B0-----:R0:W1:Y:S02]  /*a110*/  SYNCS.PHASECHK.TRANS64.TRYWAIT P0, [R9+URZ], R4 ;  /* 0x00000004090075a7 */ /* 0x001064000800017f */
[----:B-1----:R-:W-:Y:S05]  /*a120*/  @!P0 NANOSLEEP.SYNCS 0x989680 ;  /* 0x009896800000895d */ /* 0x002fea0003900000 */
[----:B------:R-:W1:Y:S02]  /*a130*/  @!P0 SYNCS.PHASECHK.TRANS64 P0, [R9+URZ], R4 ;  /* 0x00000004090085a7 */ /* 0x000e64000800007f */
[----:B-1----:R-:W-:Y:S05]  /*a140*/  @!P0 BRA `(.L_x_319) ;  /* 0xfffffffc00f08947 */ /* 0x002fea000383ffff */
[----:B------:R-:W-:Y:S05]  /*a150*/  BRA `(.L_x_339) ;  /* 0xfffffff800487947 */ /* 0x000fea000383ffff */
.L_x_320:
[----:B0-----:R0:W1:Y:S02]  /*a160*/  SYNCS.PHASECHK.TRANS64.TRYWAIT P0, [R8+URZ], R5 ;  /* 0x00000005080075a7 */ /* 0x001064000800017f */
[----:B-1----:R-:W-:Y:S05]  /*a170*/  @!P0 NANOSLEEP.SYNCS 0x989680 ;  /* 0x009896800000895d */ /* 0x002fea0003900000 */
[----:B------:R-:W1:Y:S02]  /*a180*/  @!P0 SYNCS.PHASECHK.TRANS64 P0, [R8+URZ], R5 ;  /* 0x00000005080085a7 */ /* 0x000e64000800007f */
[----:B-1----:R-:W-:Y:S05]  /*a190*/  @!P0 BRA `(.L_x_320) ;  /* 0xfffffffc00f08947 */ /* 0x002fea000383ffff */
[----:B------:R-:W-:Y:S05]  /*a1a0*/  BRA `(.L_x_340) ;  /* 0xfffffff800587947 */ /* 0x000fea000383ffff */
.L_x_321:
[----:B0-----:R0:W1:Y:S02]  /*a1b0*/  SYNCS.PHASECHK.TRANS64.TRYWAIT P0, [R9+URZ], R4 ;  /* 0x00000004090075a7 */ /* 0x001064000800017f */
[----:B-1----:R-:W-:Y:S05]  /*a1c0*/  @!P0 NANOSLEEP.SYNCS 0x989680 ;  /* 0x009896800000895d */ /* 0x002fea0003900000 */
[----:B------:R-:W1:Y:S02]  /*a1d0*/  @!P0 SYNCS.PHASECHK.TRANS64 P0, [R9+URZ], R4 ;  /* 0x00000004090085a7 */ /* 0x000e64000800007f */
[----:B-1----:R-:W-:Y:S05]  /*a1e0*/  @!P0 BRA `(.L_x_321) ;  /* 0xfffffffc00f08947 */ /* 0x002fea000383ffff */
[----:B------:R-:W-:Y:S05]  /*a1f0*/  BRA `(.L_x_341) ;  /* 0xfffffff800687947 */ /* 0x000fea000383ffff */
.L_x_322:
[----:B0-----:R0:W1:Y:S02]  /*a200*/  SYNCS.PHASECHK.TRANS64.TRYWAIT P0, [R6+URZ], R5 ;  /* 0x00000005060075a7 */ /* 0x001064000800017f */
[----:B-1----:R-:W-:Y:S05]  /*a210*/  @!P0 NANOSLEEP.SYNCS 0x989680 ;  /* 0x009896800000895d */ /* 0x002fea0003900000 */
[----:B------:R-:W1:Y:S02]  /*a220*/  @!P0 SYNCS.PHASECHK.TRANS64 P0, [R6+URZ], R5 ;  /* 0x00000005060085a7 */ /* 0x000e64000800007f */
[----:B-1----:R-:W-:Y:S05]  /*a230*/  @!P0 BRA `(.L_x_322) ;  /* 0xfffffffc00f08947 */ /* 0x002fea000383ffff */
[----:B------:R-:W-:Y:S05]  /*a240*/  BRA `(.L_x_342) ;  /* 0xfffffff800707947 */ /* 0x000fea000383ffff */
.L_x_343:
[----:B------:R-:W-:-:S00]  /*a250*/  BRA `(.L_x_343) ;  /* 0xfffffffc00fc7947 */ /* 0x000fc0000383ffff */
[----:B------:R-:W-:-:S00]  /*a260*/  NOP ;  /* 0x0000000000007918 */ /* 0x000fc00000000000 */
        /* <DEDUP_REMOVED lines=9> */
.L_x_344:


//--------------------- .nv.global.init           --------------------------
	.section	.nv.global.init,"aw",@progbits
.nv.global.init:
	.type		$str$22,@object
	.size		$str$22,($str$23 - $str$22)
$str$22:
        /*0000*/ 	.byte	0x6b, 0x5f, 0x74, 0x69, 0x6c, 0x65, 0x5f, 0x63, 0x6f, 0x75, 0x6e, 0x74, 0x20, 0x3e, 0x3d, 0x20
        /*0010*/ 	.byte	0x31, 0x00
	.type		$str$23,@object
	.size		$str$23,(__unnamed_1 - $str$23)
$str$23:
        /*0012*/ 	.byte	0x2f, 0x74, 0x6d, 0x70, 0x2f, 0x63, 0x75, 0x74, 0x6c, 0x61, 0x73, 0x73, 0x5f, 0x73, 0x77, 0x65
        /*0022*/ 	.byte	0x65, 0x70, 0x5f, 0x73, 0x72, 0x63, 0x2f, 0x69, 0x6e, 0x63, 0x6c, 0x75, 0x64, 0x65, 0x2f, 0x63
        /*0032*/ 	.byte	0x75, 0x74, 0x6c, 0x61, 0x73, 0x73, 0x2f, 0x67, 0x65, 0x6d, 0x6d, 0x2f, 0x63, 0x6f, 0x6c, 0x6c
        /*0042*/ 	.byte	0x65, 0x63, 0x74, 0x69, 0x76, 0x65, 0x2f, 0x73, 0x6d, 0x39, 0x30, 0x5f, 0x6d, 0x6d, 0x61, 0x5f
        /*0052*/ 	.byte	0x74, 0x6d, 0x61, 0x5f, 0x67, 0x6d, 0x6d, 0x61, 0x5f, 0x73, 0x73, 0x5f, 0x77, 0x61, 0x72, 0x70
        /*0062*/ 	.byte	0x73, 0x70, 0x65, 0x63, 0x69, 0x61, 0x6c, 0x69, 0x7a, 0x65, 0x64, 0x2e, 0x68, 0x70, 0x70, 0x00
	.type		__unnamed_1,@object
	.size		__unnamed_1,(.L_0 - __unnamed_1)
__unnamed_1:
        /*0072*/ 	.byte	0x76, 0x6f, 0x69, 0x64, 0x20, 0x63, 0x75, 0x74, 0x6c, 0x61, 0x73, 0x73, 0x3a, 0x3a, 0x67, 0x65
        /* <DEDUP_REMOVED lines=171> */
        /*0b32*/ 	.byte	0x65, 0x3a, 0x3a, 0x69, 0x64, 0x65, 0x6e, 0x74, 0x69, 0x74, 0x79, 0x5d, 0x00
.L_0:


//--------------------- .nv.shared._ZN7cutlass13device_kernelINS_4gemm6kernel13GemmUniversalIN4cute5tupleIJiiiiEEENS1_10collective13CollectiveMmaINS1_34MainloopSm90TmaGmmaWarpSpecializedILi11ENS5_IJNS4_1CILi1EEESB_SB_EEENS1_32KernelTmaWarpSpecializedPingpongEEENS5_IJNSA_ILi64EEENSA_ILi256EEESF_EEEaNS5_IJlSB_lEEEaSI_NS4_8TiledMMAINS4_8MMA_AtomIJNS4_4SM904GMMA27MMA_64x256x32_S32S8S8_SS_TNEEEENS4_6LayoutISC_NS5_IJNSA_ILi0EEESQ_SQ_EEEEENS5_IJNS4_10UnderscoreEST_ST_EEEEENS4_13SM90_TMA_LOADENS4_14ComposedLayoutINS4_7SwizzleILi2ELi4ELi3EEENS4_18smem_ptr_flag_bitsILi8EEENSP_INS5_IJNSA_ILi8EEESF_EEENS5_IJSF_SB_EEEEEEEvNS4_8identityESW_S16_vS17_EENS_8epilogue10collective6detail29Sm90TmaWarpSpecializedAdapterINS1A_15DefaultEpilogueIaSI_SI_NS19_6thread17LinearCombinationIaLi1EiiLNS1E_9ScaleType4KindE0ELNS_15FloatRoundStyleE2EaEENS1_15EpilogueDefaultEEEEEvvEEEEvNT_6ParamsE --------------------------
	.section	.nv.shared._ZN7cutlass13device_kernelINS_4gemm6kernel13GemmUniversalIN4cute5tupleIJiiiiEEENS1_10collective13CollectiveMmaINS1_34MainloopSm90TmaGmmaWarpSpecializedILi11ENS5_IJNS4_1CILi1EEESB_SB_EEENS1_32KernelTmaWarpSpecializedPingpongEEENS5_IJNSA_ILi64EEENSA_ILi256EEESF_EEEaNS5_IJlSB_lEEEaSI_NS4_8TiledMMAINS4_8MMA_AtomIJNS4_4SM904GMMA27MMA_64x256x32_S32S8S8_SS_TNEEEENS4_6LayoutISC_NS5_IJNSA_ILi0EEESQ_SQ_EEEEENS5_IJNS4_10UnderscoreEST_ST_EEEEENS4_13SM90_TMA_LOADENS4_14ComposedLayoutINS4_7SwizzleILi2ELi4ELi3EEENS4_18smem_ptr_flag_bitsILi8EEENSP_INS5_IJNSA_ILi8EEESF_EEENS5_IJSF_SB_EEEEEEEvNS4_8identityESW_S16_vS17_EENS_8epilogue10collective6detail29Sm90TmaWarpSpecializedAdapterINS1A_15DefaultEpilogueIaSI_SI_NS19_6thread17LinearCombinationIaLi1EiiLNS1E_9ScaleType4KindE0ELNS_15FloatRoundStyleE2EaEENS1_15EpilogueDefaultEEEEEvvEEEEvNT_6ParamsE,"aw",@nobits
	.sectionflags	@""
	.align	16
	.zero		1024


//--------------------- .nv.shared.reserved.0     --------------------------
	.section	.nv.shared.reserved.0,"aw",@nobits
	.weak		__nv_reservedSMEM_offset_0_alias
	.size		__nv_reservedSMEM_offset_0_alias, 0, 0
	.other		__nv_reservedSMEM_offset_0_alias,@"STO_CUDA_RESERVED_SHARED STV_DEFAULT"
__nv_reservedSMEM_offset_0_alias:
	.zero		0


//--------------------- .nv.global                --------------------------
	.section	.nv.global,"aw",@nobits
.nv.global:
	.type		_ZN40_INTERNAL_317fa9be_4_k_cu_e8148d52_243334cute1_E,@object
	.size		_ZN40_INTERNAL_317fa9be_4_k_cu_e8148d52_243334cute1_E,(_ZN40_INTERNAL_317fa9be_4_k_cu_e8148d52_243334cuda3std3__45__cpo6cbeginE - _ZN40_INTERNAL_317fa9be_4_k_cu_e8148d52_243334cute1_E)
_ZN40_INTERNAL_317fa9be_4_k_cu_e8148d52_243334cute1_E:
	.zero		1
	.type		_ZN40_INTERNAL_317fa9be_4_k_cu_e8148d52_243334cuda3std3__45__cpo6cbeginE,@object
	.size		_ZN40_INTERNAL_317fa9be_4_k_cu_e8148d52_243334cuda3std3__45__cpo6cbeginE,(_ZN40_INTERNAL_317fa9be_4_k_cu_e8148d52_243334cuda3std3__48in_placeE - _ZN40_INTERNAL_317fa9be_4_k_cu_e8148d52_243334cuda3std3__45__cpo6cbeginE)
_ZN40_INTERNAL_317fa9be_4_k_cu_e8148d52_243334cuda3std3__45__cpo6cbeginE:
	.zero		1
	.type		_ZN40_INTERNAL_317fa9be_4_k_cu_e8148d52_243334cuda3std3__48in_placeE,@object
	.size		_ZN40_INTERNAL_317fa9be_4_k_cu_e8148d52_243334cuda3std3__48in_placeE,(_ZN40_INTERNAL_317fa9be_4_k_cu_e8148d52_243334cuda3std6ranges3__45__cpo9iter_moveE - _ZN40_INTERNAL_317fa9be_4_k_cu_e8148d52_243334cuda3std3__48in_placeE)
_ZN40_INTERNAL_317fa9be_4_k_cu_e8148d52_243334cuda3std3__48in_placeE:
	.zero		1
	.type		_ZN40_INTERNAL_317fa9be_4_k_cu_e8148d52_243334cuda3std6ranges3__45__cpo9iter_moveE,@object
	.size		_ZN40_INTERNAL_317fa9be_4_k_cu_e8148d52_243334cuda3std6ranges3__45__cpo9iter_moveE,(_ZN40_INTERNAL_317fa9be_4_k_cu_e8148d52_243334cuda3std3__45__cpo5beginE - _ZN40_INTERNAL_317fa9be_4_k_cu_e8148d52_243334cuda3std6ranges3__45__cpo9iter_moveE)
_ZN40_INTERNAL_317fa9be_4_k_cu_e8148d52_243334cuda3std6ranges3__45__cpo9iter_moveE:
	.zero		1
	.type		_ZN40_INTERNAL_317fa9be_4_k_cu_e8148d52_243334cuda3std3__45__cpo5beginE,@object
	.size		_ZN40_INTERNAL_317fa9be_4_k_cu_e8148d52_243334cuda3std3__45__cpo5beginE,(_ZN40_INTERNAL_317fa9be_4_k_cu_e8148d52_243334cuda3std3__442_GLOBAL__N__317fa9be_4_k_cu_e8148d52_243336ignoreE - _ZN40_INTERNAL_317fa9be_4_k_cu_e8148d52_243334cuda3std3__45__cpo5beginE)
_ZN40_INTERNAL_317fa9be_4_k_cu_e8148d52_243334cuda3std3__45__cpo5beginE:
	.zero		1
	.type		_ZN40_INTERNAL_317fa9be_4_k_cu_e8148d52_243334cuda3std3__442_GLOBAL__N__317fa9be_4_k_cu_e8148d52_243336ignoreE,@object
	.size		_ZN40_INTERNAL_317fa9be_4_k_cu_e8148d52_243334cuda3std3__442_GLOBAL__N__317fa9be_4_k_cu_e8148d52_243336ignoreE,(_ZN40_INTERNAL_317fa9be_4_k_cu_e8148d52_243334cute7productE - _ZN40_INTERNAL_317fa9be_4_k_cu_e8148d52_243334cuda3std3__442_GLOBAL__N__317fa9be_4_k_cu_e8148d52_243336ignoreE)
_ZN40_INTERNAL_317fa9be_4_k_cu_e8148d52_243334cuda3std3__442_GLOBAL__N__317fa9be_4_k_cu_e8148d52_243336ignoreE:
	.zero		1
	.type		_ZN40_INTERNAL_317fa9be_4_k_cu_e8148d52_243334cute7productE,@object
	.size		_ZN40_INTERNAL_317fa9be_4_k_cu_e8148d52_243334cute7productE,(_ZN40_INTERNAL_317fa9be_4_k_cu_e8148d52_243334cuda3std3__45__cpo3endE - _ZN40_INTERNAL_317fa9be_4_k_cu_e8148d52_243334cute7productE)
_ZN40_INTERNAL_317fa9be_4_k_cu_e8148d52_243334cute7productE:
	.zero		1
	.type		_ZN40_INTERNAL_317fa9be_4_k_cu_e8148d52_243334cuda3std3__45__cpo3endE,@object
	.size		_ZN40_INTERNAL_317fa9be_4_k_cu_e8148d52_243334cuda3std3__45__cpo3endE,(_ZN40_INTERNAL_317fa9be_4_k_cu_e8148d52_243334cuda3std3__419piecewise_constructE - _ZN40_INTERNAL_317fa9be_4_k_cu_e8148d52_243334cuda3std3__45__cpo3endE)
_ZN40_INTERNAL_317fa9be_4_k_cu_e8148d52_243334cuda3std3__45__cpo3endE:
	.zero		1
	.type		_ZN40_INTERNAL_317fa9be_4_k_cu_e8148d52_243334cuda3std3__419piecewise_constructE,@object
	.size		_ZN40_INTERNAL_317fa9be_4_k_cu_e8148d52_243334cuda3std3__419piecewise_constructE,(_ZN40_INTERNAL_317fa9be_4_k_cu_e8148d52_243334cuda3std3__45__cpo4cendE - _ZN40_INTERNAL_317fa9be_4_k_cu_e8148d52_243334cuda3std3__419piecewise_constructE)
_ZN40_INTERNAL_317fa9be_4_k_cu_e8148d52_243334cuda3std3__419piecewise_constructE:
	.zero		1
	.type		_ZN40_INTERNAL_317fa9be_4_k_cu_e8148d52_243334cuda3std3__45__cpo4cendE,@object
	.size		_ZN40_INTERNAL_317fa9be_4_k_cu_e8148d52_243334cuda3std3__45__cpo4cendE,(_ZN40_INTERNAL_317fa9be_4_k_cu_e8148d52_243334cuda3std6ranges3__45__cpo4swapE - _ZN40_INTERNAL_317fa9be_4_k_cu_e8148d52_243334cuda3std3__45__cpo4cendE)
_ZN40_INTERNAL_317fa9be_4_k_cu_e8148d52_243334cuda3std3__45__cpo4cendE:
	.zero		1
	.type		_ZN40_INTERNAL_317fa9be_4_k_cu_e8148d52_243334cuda3std6ranges3__45__cpo4swapE,@object
	.size		_ZN40_INTERNAL_317fa9be_4_k_cu_e8148d52_243334cuda3std6ranges3__45__cpo4swapE,(.L_8 - _ZN40_INTERNAL_317fa9be_4_k_cu_e8148d52_243334cuda3std6ranges3__45__cpo4swapE)
_ZN40_INTERNAL_317fa9be_4_k_cu_e8148d52_243334cuda3std6ranges3__45__cpo4swapE:
	.zero		1
.L_8:


//--------------------- .nv.constant0._ZN7cutlass13device_kernelINS_4gemm6kernel13GemmUniversalIN4cute5tupleIJiiiiEEENS1_10collective13CollectiveMmaINS1_34MainloopSm90TmaGmmaWarpSpecializedILi11ENS5_IJNS4_1CILi1EEESB_SB_EEENS1_32KernelTmaWarpSpecializedPingpongEEENS5_IJNSA_ILi64EEENSA_ILi256EEESF_EEEaNS5_IJlSB_lEEEaSI_NS4_8TiledMMAINS4_8MMA_AtomIJNS4_4SM904GMMA27MMA_64x256x32_S32S8S8_SS_TNEEEENS4_6LayoutISC_NS5_IJNSA_ILi0EEESQ_SQ_EEEEENS5_IJNS4_10UnderscoreEST_ST_EEEEENS4_13SM90_TMA_LOADENS4_14ComposedLayoutINS4_7SwizzleILi2ELi4ELi3EEENS4_18smem_ptr_flag_bitsILi8EEENSP_INS5_IJNSA_ILi8EEESF_EEENS5_IJSF_SB_EEEEEEEvNS4_8identityESW_S16_vS17_EENS_8epilogue10collective6detail29Sm90TmaWarpSpecializedAdapterINS1A_15DefaultEpilogueIaSI_SI_NS19_6thread17LinearCombinationIaLi1EiiLNS1E_9ScaleType4KindE0ELNS_15FloatRoundStyleE2EaEENS1_15EpilogueDefaultEEEEEvvEEEEvNT_6ParamsE --------------------------
	.section	.nv.constant0._ZN7cutlass13device_kernelINS_4gemm6kernel13GemmUniversalIN4cute5tupleIJiiiiEEENS1_10collective13CollectiveMmaINS1_34MainloopSm90TmaGmmaWarpSpecializedILi11ENS5_IJNS4_1CILi1EEESB_SB_EEENS1_32KernelTmaWarpSpecializedPingpongEEENS5_IJNSA_ILi64EEENSA_ILi256EEESF_EEEaNS5_IJlSB_lEEEaSI_NS4_8TiledMMAINS4_8MMA_AtomIJNS4_4SM904GMMA27MMA_64x256x32_S32S8S8_SS_TNEEEENS4_6LayoutISC_NS5_IJNSA_ILi0EEESQ_SQ_EEEEENS5_IJNS4_10UnderscoreEST_ST_EEEEENS4_13SM90_TMA_LOADENS4_14ComposedLayoutINS4_7SwizzleILi2ELi4ELi3EEENS4_18smem_ptr_flag_bitsILi8EEENSP_INS5_IJNSA_ILi8EEESF_EEENS5_IJSF_SB_EEEEEEEvNS4_8identityESW_S16_vS17_EENS_8epilogue10collective6detail29Sm90TmaWarpSpecializedAdapterINS1A_15DefaultEpilogueIaSI_SI_NS19_6thread17LinearCombinationIaLi1EiiLNS1E_9ScaleType4KindE0ELNS_15FloatRoundStyleE2EaEENS1_15EpilogueDefaultEEEEEvvEEEEvNT_6ParamsE,"a",@progbits
	.sectionflags	@""
	.align	4
.nv.constant0._ZN7cutlass13device_kernelINS_4gemm6kernel13GemmUniversalIN4cute5tupleIJiiiiEEENS1_10collective13CollectiveMmaINS1_34MainloopSm90TmaGmmaWarpSpecializedILi11ENS5_IJNS4_1CILi1EEESB_SB_EEENS1_32KernelTmaWarpSpecializedPingpongEEENS5_IJNSA_ILi64EEENSA_ILi256EEESF_EEEaNS5_IJlSB_lEEEaSI_NS4_8TiledMMAINS4_8MMA_AtomIJNS4_4SM904GMMA27MMA_64x256x32_S32S8S8_SS_TNEEEENS4_6LayoutISC_NS5_IJNSA_ILi0EEESQ_SQ_EEEEENS5_IJNS4_10UnderscoreEST_ST_EEEEENS4_13SM90_TMA_LOADENS4_14ComposedLayoutINS4_7SwizzleILi2ELi4ELi3EEENS4_18smem_ptr_flag_bitsILi8EEENSP_INS5_IJNSA_ILi8EEESF_EEENS5_IJSF_SB_EEEEEEEvNS4_8identityESW_S16_vS17_EENS_8epilogue10collective6detail29Sm90TmaWarpSpecializedAdapterINS1A_15DefaultEpilogueIaSI_SI_NS19_6thread17LinearCombinationIaLi1EiiLNS1E_9ScaleType4KindE0ELNS_15FloatRoundStyleE2EaEENS1_15EpilogueDefaultEEEEEvvEEEEvNT_6ParamsE:
	.zero		1664


//--------------------- SYMBOLS --------------------------

	.type		.nv.reservedSmem.offset0,@object
	.size		.nv.reservedSmem.offset0,0x4
	.type		__assertfail,@function
